//
// Generated by NVIDIA NVVM Compiler
//
// Compiler Build ID: CL-36424714
// Cuda compilation tools, release 13.0, V13.0.88
// Based on NVVM 20.0.0
//

.version 9.0
.target sm_100
.address_size 64

	// .globl	_Z5sobelPhS_jjj
.const .align 1 .b8 mask[50] = {255, 252, 250, 252, 255, 254, 248, 244, 248, 254, 0, 0, 0, 0, 0, 2, 8, 12, 8, 2, 1, 4, 6, 4, 1, 255, 254, 0, 2, 1, 252, 248, 0, 8, 4, 250, 244, 0, 12, 6, 252, 248, 0, 8, 4, 255, 254, 0, 2, 1};

.visible .entry _Z5sobelPhS_jjj(
	.param .u64 .ptr .align 1 _Z5sobelPhS_jjj_param_0,
	.param .u64 .ptr .align 1 _Z5sobelPhS_jjj_param_1,
	.param .u32 _Z5sobelPhS_jjj_param_2,
	.param .u32 _Z5sobelPhS_jjj_param_3,
	.param .u32 _Z5sobelPhS_jjj_param_4
)
{
	.reg .pred 	%p<23>;
	.reg .b32 	%r<104>;
	.reg .b32 	%f<149>;
	.reg .b64 	%rd<44>;

	ld.param.u64 	%rd4, [_Z5sobelPhS_jjj_param_0];
	ld.param.u64 	%rd3, [_Z5sobelPhS_jjj_param_1];
	ld.param.u32 	%r10, [_Z5sobelPhS_jjj_param_2];
	ld.param.u32 	%r11, [_Z5sobelPhS_jjj_param_3];
	ld.param.u32 	%r12, [_Z5sobelPhS_jjj_param_4];
	cvta.to.global.u64 	%rd1, %rd4;
	mov.u32 	%r14, %tid.x;
	mov.u32 	%r15, %tid.y;
	mov.u32 	%r16, %ctaid.y;
	mov.u32 	%r17, %ntid.y;
	mad.lo.s32 	%r1, %r16, %r17, %r15;
	mov.u32 	%r18, %ctaid.x;
	mov.u32 	%r19, %ntid.x;
	mad.lo.s32 	%r2, %r18, %r19, %r14;
	add.s32 	%r3, %r2, -2;
	add.s32 	%r4, %r2, -1;
	setp.lt.s32 	%p6, %r2, 1;
	setp.gt.s32 	%p7, %r2, %r11;
	or.pred  	%p1, %p6, %p7;
	setp.lt.s32 	%p8, %r2, 0;
	setp.ge.s32 	%p9, %r2, %r11;
	or.pred  	%p2, %p8, %p9;
	add.s32 	%r5, %r2, 1;
	setp.lt.s32 	%p10, %r2, -1;
	setp.ge.s32 	%p11, %r5, %r11;
	or.pred  	%p3, %p10, %p11;
	add.s32 	%r6, %r2, 2;
	setp.lt.s32 	%p12, %r2, -2;
	setp.ge.s32 	%p13, %r6, %r11;
	or.pred  	%p4, %p12, %p13;
	mov.f32 	%f130, 0f00000000;
	mov.b32 	%r103, -2;
	mov.u64 	%rd6, mask;
	mov.f32 	%f129, %f130;
	mov.f32 	%f128, %f130;
	mov.f32 	%f127, %f130;
	mov.f32 	%f126, %f130;
	mov.f32 	%f125, %f130;
$L__BB0_1:
	add.s32 	%r20, %r103, %r1;
	setp.lt.s32 	%p14, %r20, 0;
	setp.ge.s32 	%p15, %r20, %r10;
	or.pred  	%p5, %p14, %p15;
	mul.lo.s32 	%r8, %r20, %r11;
	cvt.s64.s32 	%rd5, %r103;
	add.s64 	%rd2, %rd6, %rd5;
	setp.lt.s32 	%p16, %r2, 2;
	setp.ge.s32 	%p17, %r3, %r11;
	or.pred  	%p18, %p16, %p17;
	@%p18 bra 	$L__BB0_4;
	@%p5 bra 	$L__BB0_4;
	add.s32 	%r21, %r3, %r8;
	mul.lo.s32 	%r22, %r21, %r12;
	add.s32 	%r23, %r22, 2;
	cvt.u64.u32 	%rd7, %r23;
	add.s64 	%rd8, %rd1, %rd7;
	ld.global.u8 	%r24, [%rd8];
	add.s32 	%r25, %r22, 1;
	cvt.u64.u32 	%rd9, %r25;
	add.s64 	%rd10, %rd1, %rd9;
	ld.global.u8 	%r26, [%rd10];
	cvt.u64.u32 	%rd11, %r22;
	add.s64 	%rd12, %rd1, %rd11;
	ld.global.u8 	%r27, [%rd12];
	ld.const.s8 	%r28, [%rd2+2];
	mul.lo.s32 	%r29, %r28, %r24;
	cvt.rn.f32.s32 	%f68, %r29;
	add.f32 	%f127, %f127, %f68;
	mul.lo.s32 	%r30, %r28, %r26;
	cvt.rn.f32.s32 	%f69, %r30;
	add.f32 	%f125, %f125, %f69;
	mul.lo.s32 	%r31, %r28, %r27;
	cvt.rn.f32.s32 	%f70, %r31;
	add.f32 	%f126, %f126, %f70;
	ld.const.s8 	%r32, [%rd2+27];
	mul.lo.s32 	%r33, %r32, %r24;
	cvt.rn.f32.s32 	%f71, %r33;
	add.f32 	%f130, %f130, %f71;
	mul.lo.s32 	%r34, %r32, %r26;
	cvt.rn.f32.s32 	%f72, %r34;
	add.f32 	%f129, %f129, %f72;
	mul.lo.s32 	%r35, %r32, %r27;
	cvt.rn.f32.s32 	%f73, %r35;
	add.f32 	%f128, %f128, %f73;
$L__BB0_4:
	@%p1 bra 	$L__BB0_7;
	@%p5 bra 	$L__BB0_7;
	add.s32 	%r36, %r4, %r8;
	mul.lo.s32 	%r37, %r36, %r12;
	add.s32 	%r38, %r37, 2;
	cvt.u64.u32 	%rd13, %r38;
	add.s64 	%rd14, %rd1, %rd13;
	ld.global.u8 	%r39, [%rd14];
	add.s32 	%r40, %r37, 1;
	cvt.u64.u32 	%rd15, %r40;
	add.s64 	%rd16, %rd1, %rd15;
	ld.global.u8 	%r41, [%rd16];
	cvt.u64.u32 	%rd17, %r37;
	add.s64 	%rd18, %rd1, %rd17;
	ld.global.u8 	%r42, [%rd18];
	ld.const.s8 	%r43, [%rd2+7];
	mul.lo.s32 	%r44, %r43, %r39;
	cvt.rn.f32.s32 	%f74, %r44;
	add.f32 	%f127, %f127, %f74;
	mul.lo.s32 	%r45, %r43, %r41;
	cvt.rn.f32.s32 	%f75, %r45;
	add.f32 	%f125, %f125, %f75;
	mul.lo.s32 	%r46, %r43, %r42;
	cvt.rn.f32.s32 	%f76, %r46;
	add.f32 	%f126, %f126, %f76;
	ld.const.s8 	%r47, [%rd2+32];
	mul.lo.s32 	%r48, %r47, %r39;
	cvt.rn.f32.s32 	%f77, %r48;
	add.f32 	%f130, %f130, %f77;
	mul.lo.s32 	%r49, %r47, %r41;
	cvt.rn.f32.s32 	%f78, %r49;
	add.f32 	%f129, %f129, %f78;
	mul.lo.s32 	%r50, %r47, %r42;
	cvt.rn.f32.s32 	%f79, %r50;
	add.f32 	%f128, %f128, %f79;
$L__BB0_7:
	@%p2 bra 	$L__BB0_10;
	@%p5 bra 	$L__BB0_10;
	add.s32 	%r51, %r2, %r8;
	mul.lo.s32 	%r52, %r51, %r12;
	add.s32 	%r53, %r52, 2;
	cvt.u64.u32 	%rd19, %r53;
	add.s64 	%rd20, %rd1, %rd19;
	ld.global.u8 	%r54, [%rd20];
	add.s32 	%r55, %r52, 1;
	cvt.u64.u32 	%rd21, %r55;
	add.s64 	%rd22, %rd1, %rd21;
	ld.global.u8 	%r56, [%rd22];
	cvt.u64.u32 	%rd23, %r52;
	add.s64 	%rd24, %rd1, %rd23;
	ld.global.u8 	%r57, [%rd24];
	ld.const.s8 	%r58, [%rd2+12];
	mul.lo.s32 	%r59, %r58, %r54;
	cvt.rn.f32.s32 	%f80, %r59;
	add.f32 	%f127, %f127, %f80;
	mul.lo.s32 	%r60, %r58, %r56;
	cvt.rn.f32.s32 	%f81, %r60;
	add.f32 	%f125, %f125, %f81;
	mul.lo.s32 	%r61, %r58, %r57;
	cvt.rn.f32.s32 	%f82, %r61;
	add.f32 	%f126, %f126, %f82;
	ld.const.s8 	%r62, [%rd2+37];
	mul.lo.s32 	%r63, %r62, %r54;
	cvt.rn.f32.s32 	%f83, %r63;
	add.f32 	%f130, %f130, %f83;
	mul.lo.s32 	%r64, %r62, %r56;
	cvt.rn.f32.s32 	%f84, %r64;
	add.f32 	%f129, %f129, %f84;
	mul.lo.s32 	%r65, %r62, %r57;
	cvt.rn.f32.s32 	%f85, %r65;
	add.f32 	%f128, %f128, %f85;
$L__BB0_10:
	@%p3 bra 	$L__BB0_13;
	@%p5 bra 	$L__BB0_13;
	add.s32 	%r66, %r5, %r8;
	mul.lo.s32 	%r67, %r66, %r12;
	add.s32 	%r68, %r67, 2;
	cvt.u64.u32 	%rd25, %r68;
	add.s64 	%rd26, %rd1, %rd25;
	ld.global.u8 	%r69, [%rd26];
	add.s32 	%r70, %r67, 1;
	cvt.u64.u32 	%rd27, %r70;
	add.s64 	%rd28, %rd1, %rd27;
	ld.global.u8 	%r71, [%rd28];
	cvt.u64.u32 	%rd29, %r67;
	add.s64 	%rd30, %rd1, %rd29;
	ld.global.u8 	%r72, [%rd30];
	ld.const.s8 	%r73, [%rd2+17];
	mul.lo.s32 	%r74, %r73, %r69;
	cvt.rn.f32.s32 	%f86, %r74;
	add.f32 	%f127, %f127, %f86;
	mul.lo.s32 	%r75, %r73, %r71;
	cvt.rn.f32.s32 	%f87, %r75;
	add.f32 	%f125, %f125, %f87;
	mul.lo.s32 	%r76, %r73, %r72;
	cvt.rn.f32.s32 	%f88, %r76;
	add.f32 	%f126, %f126, %f88;
	ld.const.s8 	%r77, [%rd2+42];
	mul.lo.s32 	%r78, %r77, %r69;
	cvt.rn.f32.s32 	%f89, %r78;
	add.f32 	%f130, %f130, %f89;
	mul.lo.s32 	%r79, %r77, %r71;
	cvt.rn.f32.s32 	%f90, %r79;
	add.f32 	%f129, %f129, %f90;
	mul.lo.s32 	%r80, %r77, %r72;
	cvt.rn.f32.s32 	%f91, %r80;
	add.f32 	%f128, %f128, %f91;
$L__BB0_13:
	@%p4 bra 	$L__BB0_16;
	@%p5 bra 	$L__BB0_16;
	add.s32 	%r81, %r6, %r8;
	mul.lo.s32 	%r82, %r81, %r12;
	add.s32 	%r83, %r82, 2;
	cvt.u64.u32 	%rd31, %r83;
	add.s64 	%rd32, %rd1, %rd31;
	ld.global.u8 	%r84, [%rd32];
	add.s32 	%r85, %r82, 1;
	cvt.u64.u32 	%rd33, %r85;
	add.s64 	%rd34, %rd1, %rd33;
	ld.global.u8 	%r86, [%rd34];
	cvt.u64.u32 	%rd35, %r82;
	add.s64 	%rd36, %rd1, %rd35;
	ld.global.u8 	%r87, [%rd36];
	ld.const.s8 	%r88, [%rd2+22];
	mul.lo.s32 	%r89, %r88, %r84;
	cvt.rn.f32.s32 	%f92, %r89;
	add.f32 	%f127, %f127, %f92;
	mul.lo.s32 	%r90, %r88, %r86;
	cvt.rn.f32.s32 	%f93, %r90;
	add.f32 	%f125, %f125, %f93;
	mul.lo.s32 	%r91, %r88, %r87;
	cvt.rn.f32.s32 	%f94, %r91;
	add.f32 	%f126, %f126, %f94;
	ld.const.s8 	%r92, [%rd2+47];
	mul.lo.s32 	%r93, %r92, %r84;
	cvt.rn.f32.s32 	%f95, %r93;
	add.f32 	%f130, %f130, %f95;
	mul.lo.s32 	%r94, %r92, %r86;
	cvt.rn.f32.s32 	%f96, %r94;
	add.f32 	%f129, %f129, %f96;
	mul.lo.s32 	%r95, %r92, %r87;
	cvt.rn.f32.s32 	%f97, %r95;
	add.f32 	%f128, %f128, %f97;
$L__BB0_16:
	add.s32 	%r103, %r103, 1;
	setp.ne.s32 	%p19, %r103, 3;
	@%p19 bra 	$L__BB0_1;
	cvta.to.global.u64 	%rd37, %rd3;
	mul.f32 	%f98, %f130, %f130;
	fma.rn.f32 	%f99, %f127, %f127, %f98;
	mul.f32 	%f100, %f129, %f129;
	fma.rn.f32 	%f101, %f125, %f125, %f100;
	mul.f32 	%f102, %f128, %f128;
	fma.rn.f32 	%f103, %f126, %f126, %f102;
	sqrt.rn.f32 	%f104, %f99;
	mul.f32 	%f105, %f104, 0f3E000000;
	sqrt.rn.f32 	%f106, %f101;
	mul.f32 	%f107, %f106, 0f3E000000;
	sqrt.rn.f32 	%f108, %f103;
	mul.f32 	%f109, %f108, 0f3E000000;
	setp.gt.f32 	%p20, %f105, 0f437F0000;
	selp.f32 	%f110, 0f437F0000, %f105, %p20;
	cvt.rzi.u32.f32 	%r96, %f110;
	setp.gt.f32 	%p21, %f107, 0f437F0000;
	selp.f32 	%f111, 0f437F0000, %f107, %p21;
	cvt.rzi.u32.f32 	%r97, %f111;
	setp.gt.f32 	%p22, %f109, 0f437F0000;
	selp.f32 	%f112, 0f437F0000, %f109, %p22;
	cvt.rzi.u32.f32 	%r98, %f112;
	mad.lo.s32 	%r99, %r11, %r1, %r2;
	mul.lo.s32 	%r100, %r99, %r12;
	add.s32 	%r101, %r100, 2;
	cvt.u64.u32 	%rd38, %r101;
	add.s64 	%rd39, %rd37, %rd38;
	st.global.u8 	[%rd39], %r96;
	add.s32 	%r102, %r100, 1;
	cvt.u64.u32 	%rd40, %r102;
	add.s64 	%rd41, %rd37, %rd40;
	st.global.u8 	[%rd41], %r97;
	cvt.u64.u32 	%rd42, %r100;
	add.s64 	%rd43, %rd37, %rd42;
	st.global.u8 	[%rd43], %r98;
	ret;

}


// ===== COMPILED SASS (sm_100) =====

	.target	sm_100

	.elftype	@"ET_EXEC"


//--------------------- .note.nv.tkinfo           --------------------------
	.section	.note.nv.tkinfo,"",@"SHT_NOTE"
	.sectionflags	@"SHF_NOTE_NV_TKINFO"
	.tkinfo
        /*0018*/ 	.word	0x00000002
        /*0030*/ 	.string	""
        /*0030*/ 	.string	"ptxas"
        /*0030*/ 	.string	"Cuda compilation tools, release 13.0, V13.0.88"
        /*0030*/ 	.string	"Build cuda_13.0.r13.0/compiler.36424714_0"
        /*0030*/ 	.string	"-arch sm_100 -m 64 "



//--------------------- .note.nv.cuinfo           --------------------------
	.section	.note.nv.cuinfo,"",@"SHT_NOTE"
	.sectionflags	@"SHF_NOTE_NV_CUINFO"
        /*0018*/ 	.short	0x0002
        /*001a*/ 	.short	0x0064
        /*001c*/ 	.short	0x0082
	.zero		2


//--------------------- .nv.info                  --------------------------
	.section	.nv.info,"",@"SHT_CUDA_INFO"
	.align	4


	//----- nvinfo : EIATTR_REGCOUNT
	.align		4
        /*0000*/ 	.byte	0x04, 0x2f
        /*0002*/ 	.short	(.L_2 - .L_1)
	.align		4
.L_1:
        /*0004*/ 	.word	index@(_Z5sobelPhS_jjj)
        /*0008*/ 	.word	0x00000019


	//----- nvinfo : EIATTR_FRAME_SIZE
	.align		4
.L_2:
        /*000c*/ 	.byte	0x04, 0x11
        /*000e*/ 	.short	(.L_4 - .L_3)
	.align		4
.L_3:
        /*0010*/ 	.word	index@($__internal_0_$__cuda_sm20_sqrt_rn_f32_slowpath)
        /*0014*/ 	.word	0x00000000


	//----- nvinfo : EIATTR_FRAME_SIZE
	.align		4
.L_4:
        /*0018*/ 	.byte	0x04, 0x11
        /*001a*/ 	.short	(.L_6 - .L_5)
	.align		4
.L_5:
        /*001c*/ 	.word	index@(_Z5sobelPhS_jjj)
        /*0020*/ 	.word	0x00000000


	//----- nvinfo : EIATTR_MIN_STACK_SIZE
	.align		4
.L_6:
        /*0024*/ 	.byte	0x04, 0x12
        /*0026*/ 	.short	(.L_8 - .L_7)
	.align		4
.L_7:
        /*0028*/ 	.word	index@(_Z5sobelPhS_jjj)
        /*002c*/ 	.word	0x00000000
.L_8:


//--------------------- .nv.compat                --------------------------
	.section	.nv.compat,"",@"SHT_CUDA_COMPAT_INFO"
	.align	4
        /*0000*/ 	.byte	0x02, 0x09, 0x00, 0x00, 0x02, 0x02, 0x01, 0x00, 0x02, 0x05, 0x05, 0x00, 0x03, 0x07, 0x01, 0x01
        /*0010*/ 	.byte	0x02, 0x03, 0x00, 0x00, 0x02, 0x06, 0x01, 0x00, 0x04, 0x0b, 0x08, 0x00, 0x01, 0x00, 0x00, 0x00
        /*0020*/ 	.byte	0x00, 0x00, 0x00, 0x00


//--------------------- .nv.info._Z5sobelPhS_jjj  --------------------------
	.section	.nv.info._Z5sobelPhS_jjj,"",@"SHT_CUDA_INFO"
	.sectionflags	@""
	.align	4


	//----- nvinfo : EIATTR_CUDA_API_VERSION
	.align		4
        /*0000*/ 	.byte	0x04, 0x37
        /*0002*/ 	.short	(.L_10 - .L_9)
.L_9:
        /*0004*/ 	.word	0x00000082


	//----- nvinfo : EIATTR_KPARAM_INFO
	.align		4
.L_10:
        /*0008*/ 	.byte	0x04, 0x17
        /*000a*/ 	.short	(.L_12 - .L_11)
.L_11:
        /*000c*/ 	.word	0x00000000
        /*0010*/ 	.short	0x0004
        /*0012*/ 	.short	0x0018
        /*0014*/ 	.byte	0x00, 0xf0, 0x11, 0x00


	//----- nvinfo : EIATTR_KPARAM_INFO
	.align		4
.L_12:
        /*0018*/ 	.byte	0x04, 0x17
        /*001a*/ 	.short	(.L_14 - .L_13)
.L_13:
        /*001c*/ 	.word	0x00000000
        /*0020*/ 	.short	0x0003
        /*0022*/ 	.short	0x0014
        /*0024*/ 	.byte	0x00, 0xf0, 0x11, 0x00


	//----- nvinfo : EIATTR_KPARAM_INFO
	.align		4
.L_14:
        /*0028*/ 	.byte	0x04, 0x17
        /*002a*/ 	.short	(.L_16 - .L_15)
.L_15:
        /*002c*/ 	.word	0x00000000
        /*0030*/ 	.short	0x0002
        /*0032*/ 	.short	0x0010
        /*0034*/ 	.byte	0x00, 0xf0, 0x11, 0x00


	//----- nvinfo : EIATTR_KPARAM_INFO
	.align		4
.L_16:
        /*0038*/ 	.byte	0x04, 0x17
        /*003a*/ 	.short	(.L_18 - .L_17)
.L_17:
        /*003c*/ 	.word	0x00000000
        /*0040*/ 	.short	0x0001
        /*0042*/ 	.short	0x0008
        /*0044*/ 	.byte	0x00, 0xf5, 0x21, 0x00


	//----- nvinfo : EIATTR_KPARAM_INFO
	.align		4
.L_18:
        /*0048*/ 	.byte	0x04, 0x17
        /*004a*/ 	.short	(.L_20 - .L_19)
.L_19:
        /*004c*/ 	.word	0x00000000
        /*0050*/ 	.short	0x0000
        /*0052*/ 	.short	0x0000
        /*0054*/ 	.byte	0x00, 0xf5, 0x21, 0x00


	//----- nvinfo : EIATTR_SPARSE_MMA_MASK
	.align		4
.L_20:
        /*0058*/ 	.byte	0x03, 0x50
        /*005a*/ 	.short	0x0000


	//----- nvinfo : EIATTR_MAXREG_COUNT
	.align		4
        /*005c*/ 	.byte	0x03, 0x1b
        /*005e*/ 	.short	0x00ff


	//----- nvinfo : EIATTR_MERCURY_ISA_VERSION
	.align		4
        /*0060*/ 	.byte	0x03, 0x5f
        /*0062*/ 	.short	0x0101


	//----- nvinfo : EIATTR_VRC_CTA_INIT_COUNT
	.align		4
        /*0064*/ 	.byte	0x02, 0x4a
	.zero		1
	.zero		1


	//----- nvinfo : EIATTR_EXIT_INSTR_OFFSETS
	.align		4
        /*0068*/ 	.byte	0x04, 0x1c
        /*006a*/ 	.short	(.L_22 - .L_21)


	//   ....[0]....
.L_21:
        /*006c*/ 	.word	0x00004530


	//----- nvinfo : EIATTR_CRS_STACK_SIZE
	.align		4
.L_22:
        /*0070*/ 	.byte	0x04, 0x1e
        /*0072*/ 	.short	(.L_24 - .L_23)
.L_23:
        /*0074*/ 	.word	0x00000000


	//----- nvinfo : EIATTR_CBANK_PARAM_SIZE
	.align		4
.L_24:
        /*0078*/ 	.byte	0x03, 0x19
        /*007a*/ 	.short	0x001c


	//----- nvinfo : EIATTR_PARAM_CBANK
	.align		4
        /*007c*/ 	.byte	0x04, 0x0a
        /*007e*/ 	.short	(.L_26 - .L_25)
	.align		4
.L_25:
        /*0080*/ 	.word	index@(.nv.constant0._Z5sobelPhS_jjj)
        /*0084*/ 	.short	0x0380
        /*0086*/ 	.short	0x001c


	//----- nvinfo : EIATTR_SW_WAR
	.align		4
.L_26:
        /*0088*/ 	.byte	0x04, 0x36
        /*008a*/ 	.short	(.L_28 - .L_27)
.L_27:
        /*008c*/ 	.word	0x00000008
.L_28:


//--------------------- .nv.callgraph             --------------------------
	.section	.nv.callgraph,"",@"SHT_CUDA_CALLGRAPH"
	.align	4
	.sectionentsize	8
	.align		4
        /*0000*/ 	.word	0x00000000
	.align		4
        /*0004*/ 	.word	0xffffffff
	.align		4
        /*0008*/ 	.word	0x00000000
	.align		4
        /*000c*/ 	.word	0xfffffffe
	.align		4
        /*0010*/ 	.word	0x00000000
	.align		4
        /*0014*/ 	.word	0xfffffffd
	.align		4
        /*0018*/ 	.word	0x00000000
	.align		4
        /*001c*/ 	.word	0xfffffffc


//--------------------- .nv.constant3             --------------------------
	.section	.nv.constant3,"a",@progbits
.nv.constant3:
	.type		mask,@object
	.size		mask,(.L_0 - mask)
mask:
        /*0000*/ 	.byte	0xff, 0xfc, 0xfa, 0xfc, 0xff, 0xfe, 0xf8, 0xf4, 0xf8, 0xfe, 0x00, 0x00, 0x00, 0x00, 0x00, 0x02
        /*0010*/ 	.byte	0x08, 0x0c, 0x08, 0x02, 0x01, 0x04, 0x06, 0x04, 0x01, 0xff, 0xfe, 0x00, 0x02, 0x01, 0xfc, 0xf8
        /*0020*/ 	.byte	0x00, 0x08, 0x04, 0xfa, 0xf4, 0x00, 0x0c, 0x06, 0xfc, 0xf8, 0x00, 0x08, 0x04, 0xff, 0xfe, 0x00
        /*0030*/ 	.byte	0x02, 0x01
.L_0:


//--------------------- .text._Z5sobelPhS_jjj     --------------------------
	.section	.text._Z5sobelPhS_jjj,"ax",@progbits
	.align	128
        .global         _Z5sobelPhS_jjj
        .type           _Z5sobelPhS_jjj,@function
        .size           _Z5sobelPhS_jjj,(.L_x_61 - _Z5sobelPhS_jjj)
        .other          _Z5sobelPhS_jjj,@"STO_CUDA_ENTRY STV_DEFAULT"
_Z5sobelPhS_jjj:
.text._Z5sobelPhS_jjj:
[----:B------:R-:W-:Y:S01]  /*0000*/  LDC R1, c[0x0][0x37c] ;  /* 0x0000df00ff017b82 */ /* 0x000fe20000000800 */
[----:B------:R-:W0:Y:S07]  /*0010*/  S2R R3, SR_TID.Y ;  /* 0x0000000000037919 */ /* 0x000e2e0000002200 */
[----:B------:R-:W0:Y:S01]  /*0020*/  LDC R0, c[0x0][0x364] ;  /* 0x0000d900ff007b82 */ /* 0x000e220000000800 */
[----:B------:R-:W1:Y:S01]  /*0030*/  LDCU.64 UR6, c[0x0][0x390] ;  /* 0x00007200ff0677ac */ /* 0x000e620008000a00 */
[----:B------:R-:W-:Y:S01]  /*0040*/  BSSY.RECONVERGENT B0, `(.L_x_0) ;  /* 0x0000042000007945 */ /* 0x000fe20003800200 */
[----:B------:R-:W2:Y:S01]  /*0050*/  S2R R2, SR_TID.X ;  /* 0x0000000000027919 */ /* 0x000ea20000002100 */
[----:B------:R-:W-:Y:S01]  /*0060*/  CS2R R6, SRZ ;  /* 0x0000000000067805 */ /* 0x000fe2000001ff00 */
[----:B------:R-:W3:Y:S01]  /*0070*/  LDCU.64 UR8, c[0x0][0x358] ;  /* 0x00006b00ff0877ac */ /* 0x000ee20008000a00 */
[----:B------:R-:W-:-:S02]  /*0080*/  CS2R R8, SRZ ;  /* 0x0000000000087805 */ /* 0x000fc4000001ff00 */
[----:B------:R-:W0:Y:S08]  /*0090*/  S2UR UR4, SR_CTAID.Y ;  /* 0x00000000000479c3 */ /* 0x000e300000002600 */
[----:B------:R-:W2:Y:S08]  /*00a0*/  S2UR UR5, SR_CTAID.X ;  /* 0x00000000000579c3 */ /* 0x000eb00000002500 */
[----:B------:R-:W2:Y:S01]  /*00b0*/  LDC R5, c[0x0][0x360] ;  /* 0x0000d800ff057b82 */ /* 0x000ea20000000800 */
[----:B0-----:R-:W-:-:S02]  /*00c0*/  IMAD R3, R0, UR4, R3 ;  /* 0x0000000400037c24 */ /* 0x001fc4000f8e0203 */
[----:B------:R-:W-:-:S03]  /*00d0*/  HFMA2 R0, -RZ, RZ, 0, 0 ;  /* 0x00000000ff007431 */ /* 0x000fc600000001ff */
[----:B------:R-:W-:-:S04]  /*00e0*/  IADD3 R13, PT, PT, R3, -0x2, RZ ;  /* 0xfffffffe030d7810 */ /* 0x000fc80007ffe0ff */
[----:B-1----:R-:W-:-:S04]  /*00f0*/  ISETP.GE.AND P0, PT, R13, UR6, PT ;  /* 0x000000060d007c0c */ /* 0x002fc8000bf06270 */
[----:B------:R-:W-:Y:S01]  /*0100*/  ISETP.LT.OR P0, PT, R13, RZ, P0 ;  /* 0x000000ff0d00720c */ /* 0x000fe20000701670 */
[----:B--2---:R-:W-:Y:S02]  /*0110*/  IMAD R2, R5, UR5, R2 ;  /* 0x0000000505027c24 */ /* 0x004fe4000f8e0202 */
[----:B------:R-:W-:-:S03]  /*0120*/  IMAD.MOV.U32 R5, RZ, RZ, RZ ;  /* 0x000000ffff057224 */ /* 0x000fc600078e00ff */
[C---:B------:R-:W-:Y:S02]  /*0130*/  IADD3 R20, PT, PT, R2.reuse, -0x2, RZ ;  /* 0xfffffffe02147810 */ /* 0x040fe40007ffe0ff */
[----:B------:R-:W-:Y:S02]  /*0140*/  ISETP.GT.AND P1, PT, R2, UR7, PT ;  /* 0x0000000702007c0c */ /* 0x000fe4000bf24270 */
[----:B------:R-:W-:Y:S02]  /*0150*/  ISETP.GE.AND P4, PT, R20, UR7, PT ;  /* 0x0000000714007c0c */ /* 0x000fe4000bf86270 */
[C---:B------:R-:W-:Y:S02]  /*0160*/  IADD3 R4, PT, PT, R2.reuse, 0x1, RZ ;  /* 0x0000000102047810 */ /* 0x040fe40007ffe0ff */
[C---:B------:R-:W-:Y:S02]  /*0170*/  ISETP.LT.OR P4, PT, R2.reuse, 0x2, P4 ;  /* 0x000000020200780c */ /* 0x040fe40002781670 */
[----:B------:R-:W-:-:S02]  /*0180*/  ISETP.GE.AND P6, PT, R2, UR7, PT ;  /* 0x0000000702007c0c */ /* 0x000fc4000bfc6270 */
[----:B------:R-:W-:Y:S02]  /*0190*/  PLOP3.LUT P2, PT, P4, P0, PT, 0xf8, 0x8f ;  /* 0x00000000008f781c */ /* 0x000fe40002741f70 */
[----:B------:R-:W-:Y:S02]  /*01a0*/  ISETP.GE.AND P3, PT, R4, UR7, PT ;  /* 0x0000000704007c0c */ /* 0x000fe4000bf66270 */
[C---:B------:R-:W-:Y:S02]  /*01b0*/  ISETP.LT.OR P1, PT, R2.reuse, 0x1, P1 ;  /* 0x000000010200780c */ /* 0x040fe40000f21670 */
[C---:B------:R-:W-:Y:S02]  /*01c0*/  ISETP.LT.OR P6, PT, R2.reuse, RZ, P6 ;  /* 0x000000ff0200720c */ /* 0x040fe400037c1670 */
[----:B------:R-:W-:Y:S02]  /*01d0*/  ISETP.LT.OR P3, PT, R2, -0x1, P3 ;  /* 0xffffffff0200780c */ /* 0x000fe40001f61670 */
[----:B------:R-:W-:-:S02]  /*01e0*/  PLOP3.LUT P5, PT, P1, P0, PT, 0xf8, 0x8f ;  /* 0x00000000008f781c */ /* 0x000fc40000fa1f70 */
[C---:B------:R-:W-:Y:S02]  /*01f0*/  IADD3 R10, PT, PT, R2.reuse, 0x2, RZ ;  /* 0x00000002020a7810 */ /* 0x040fe40007ffe0ff */
[----:B------:R-:W-:Y:S01]  /*0200*/  IADD3 R12, PT, PT, R2, -0x1, RZ ;  /* 0xffffffff020c7810 */ /* 0x000fe20007ffe0ff */
[----:B---3--:R-:W-:Y:S08]  /*0210*/  @P2 BRA `(.L_x_1) ;  /* 0x0000000000902947 */ /* 0x008ff00003800000 */
[----:B------:R-:W0:Y:S01]  /*0220*/  LDCU UR4, c[0x0][0x398] ;  /* 0x00007300ff0477ac */ /* 0x000e220008000800 */
[----:B------:R-:W-:Y:S01]  /*0230*/  IMAD R0, R13, UR7, R20 ;  /* 0x000000070d007c24 */ /* 0x000fe2000f8e0214 */
[----:B------:R-:W1:Y:S03]  /*0240*/  LDCU.64 UR10, c[0x0][0x380] ;  /* 0x00007000ff0a77ac */ /* 0x000e660008000a00 */
[----:B0-----:R-:W-:Y:S01]  /*0250*/  IMAD R0, R0, UR4, RZ ;  /* 0x0000000400007c24 */ /* 0x001fe2000f8e02ff */
[----:B------:R-:W0:Y:S03]  /*0260*/  LDCU.U8 UR4, c[0x3][URZ] ;  /* 0x00c00000ff0477ac */ /* 0x000e260008000000 */
[C---:B------:R-:W-:Y:S01]  /*0270*/  VIADD R8, R0.reuse, 0x1 ;  /* 0x0000000100087836 */ /* 0x040fe20000000000 */
[----:B------:R-:W-:-:S04]  /*0280*/  IADD3 R6, PT, PT, R0, 0x2, RZ ;  /* 0x0000000200067810 */ /* 0x000fc80007ffe0ff */
[----:B-1----:R-:W-:-:S04]  /*0290*/  IADD3 R6, P2, PT, R6, UR10, RZ ;  /* 0x0000000a06067c10 */ /* 0x002fc8000ff5e0ff */
[----:B------:R-:W-:Y:S02]  /*02a0*/  IADD3.X R7, PT, PT, RZ, UR11, RZ, P2, !PT ;  /* 0x0000000bff077c10 */ /* 0x000fe400097fe4ff */
[----:B------:R-:W-:-:S03]  /*02b0*/  IADD3 R8, P2, PT, R8, UR10, RZ ;  /* 0x0000000a08087c10 */ /* 0x000fc6000ff5e0ff */
[----:B------:R-:W2:Y:S01]  /*02c0*/  LDG.E.U8 R6, desc[UR8][R6.64] ;  /* 0x0000000806067981 */ /* 0x000ea2000c1e1100 */
[----:B------:R-:W-:Y:S02]  /*02d0*/  IADD3.X R9, PT, PT, RZ, UR11, RZ, P2, !PT ;  /* 0x0000000bff097c10 */ /* 0x000fe400097fe4ff */
[----:B------:R-:W-:-:S03]  /*02e0*/  IADD3 R14, P2, PT, R0, UR10, RZ ;  /* 0x0000000a000e7c10 */ /* 0x000fc6000ff5e0ff */
[----:B------:R-:W3:Y:S01]  /*02f0*/  LDG.E.U8 R8, desc[UR8][R8.64] ;  /* 0x0000000808087981 */ /* 0x000ee2000c1e1100 */
[----:B------:R-:W-:-:S05]  /*0300*/  IADD3.X R15, PT, PT, RZ, UR11, RZ, P2, !PT ;  /* 0x0000000bff0f7c10 */ /* 0x000fca00097fe4ff */
[----:B------:R-:W4:Y:S01]  /*0310*/  LDG.E.U8 R14, desc[UR8][R14.64] ;  /* 0x000000080e0e7981 */ /* 0x000f22000c1e1100 */
[----:B------:R-:W1:Y:S01]  /*0320*/  LDCU.S8 UR5, c[0x3][0x19] ;  /* 0x00c00320ff0577ac */ /* 0x000e620008000200 */
[----:B0-----:R-:W-:-:S06]  /*0330*/  UPRMT UR4, UR4, 0x8880, URZ ;  /* 0x0000888004047896 */ /* 0x001fcc00080000ff */
[----:B--2---:R-:W-:Y:S02]  /*0340*/  IMAD R0, R6, UR4, RZ ;  /* 0x0000000406007c24 */ /* 0x004fe4000f8e02ff */
[C---:B---3--:R-:W-:Y:S02]  /*0350*/  IMAD R5, R8.reuse, UR4, RZ ;  /* 0x0000000408057c24 */ /* 0x048fe4000f8e02ff */
[----:B-1----:R-:W-:Y:S02]  /*0360*/  IMAD R8, R8, UR5, RZ ;  /* 0x0000000508087c24 */ /* 0x002fe4000f8e02ff */
[C---:B----4-:R-:W-:Y:S02]  /*0370*/  IMAD R11, R14.reuse, UR4, RZ ;  /* 0x000000040e0b7c24 */ /* 0x050fe4000f8e02ff */
[----:B------:R-:W-:Y:S02]  /*0380*/  IMAD R16, R14, UR5, RZ ;  /* 0x000000050e107c24 */ /* 0x000fe4000f8e02ff */
[----:B------:R-:W-:Y:S01]  /*0390*/  IMAD R14, R6, UR5, RZ ;  /* 0x00000005060e7c24 */ /* 0x000fe2000f8e02ff */
[----:B------:R-:W-:-:S02]  /*03a0*/  I2FP.F32.S32 R0, R0 ;  /* 0x0000000000007245 */ /* 0x000fc40000201400 */
[----:B------:R-:W-:Y:S02]  /*03b0*/  I2FP.F32.S32 R5, R5 ;  /* 0x0000000500057245 */ /* 0x000fe40000201400 */
[----:B------:R-:W-:Y:S02]  /*03c0*/  I2FP.F32.S32 R11, R11 ;  /* 0x0000000b000b7245 */ /* 0x000fe40000201400 */
[----:B------:R-:W-:Y:S02]  /*03d0*/  I2FP.F32.S32 R16, R16 ;  /* 0x0000001000107245 */ /* 0x000fe40000201400 */
[----:B------:R-:W-:Y:S02]  /*03e0*/  I2FP.F32.S32 R14, R14 ;  /* 0x0000000e000e7245 */ /* 0x000fe40000201400 */
[----:B------:R-:W-:Y:S01]  /*03f0*/  I2FP.F32.S32 R15, R8 ;  /* 0x00000008000f7245 */ /* 0x000fe20000201400 */
[----:B------:R-:W-:Y:S01]  /*0400*/  FADD R7, RZ, R0 ;  /* 0x00000000ff077221 */ /* 0x000fe20000000000 */
[----:B------:R-:W-:Y:S01]  /*0410*/  FADD R9, RZ, R5 ;  /* 0x00000005ff097221 */ /* 0x000fe20000000000 */
[----:B------:R-:W-:Y:S01]  /*0420*/  FADD R8, RZ, R11 ;  /* 0x0000000bff087221 */ /* 0x000fe20000000000 */
[----:B------:R-:W-:Y:S01]  /*0430*/  FADD R6, RZ, R16 ;  /* 0x00000010ff067221 */ /* 0x000fe20000000000 */
[----:B------:R-:W-:Y:S01]  /*0440*/  FADD R0, RZ, R14 ;  /* 0x0000000eff007221 */ /* 0x000fe20000000000 */
[----:B------:R-:W-:-:S07]  /*0450*/  FADD R5, RZ, R15 ;  /* 0x0000000fff057221 */ /* 0x000fce0000000000 */
.L_x_1:
[----:B------:R-:W-:Y:S05]  /*0460*/  BSYNC.RECONVERGENT B0 ;  /* 0x0000000000007941 */ /* 0x000fea0003800200 */
.L_x_0:
[----:B------:R-:W-:Y:S01]  /*0470*/  BSSY.RECONVERGENT B0, `(.L_x_2) ;  /* 0x0000026000007945 */ /* 0x000fe20003800200 */
[----:B------:R-:W-:-:S03]  /*0480*/  ISETP.GE.AND P2, PT, R10, UR7, PT ;  /* 0x000000070a007c0c */ /* 0x000fc6000bf46270 */
[----:B------:R-:W-:Y:S10]  /*0490*/  @P5 BRA `(.L_x_3) ;  /* 0x00000000008c5947 */ /* 0x000ff40003800000 */
[----:B------:R-:W0:Y:S01]  /*04a0*/  LDCU UR4, c[0x0][0x398] ;  /* 0x00007300ff0477ac */ /* 0x000e220008000800 */
[----:B------:R-:W-:Y:S01]  /*04b0*/  IMAD R11, R13, UR7, R12 ;  /* 0x000000070d0b7c24 */ /* 0x000fe2000f8e020c */
[----:B------:R-:W1:Y:S03]  /*04c0*/  LDCU.64 UR10, c[0x0][0x380] ;  /* 0x00007000ff0a77ac */ /* 0x000e660008000a00 */
[----:B0-----:R-:W-:-:S04]  /*04d0*/  IMAD R11, R11, UR4, RZ ;  /* 0x000000040b0b7c24 */ /* 0x001fc8000f8e02ff */
        /* <DEDUP_REMOVED lines=11> */
[----:B------:R-:W2:Y:S01]  /*0590*/  LDCU.S8 UR4, c[0x3][0x5] ;  /* 0x00c000a0ff0477ac */ /* 0x000ea20008000200 */
[----:B------:R-:W0:Y:S01]  /*05a0*/  LDCU.S8 UR5, c[0x3][0x1e] ;  /* 0x00c003c0ff0577ac */ /* 0x000e220008000200 */
[C---:B--2---:R-:W-:Y:S02]  /*05b0*/  IMAD R11, R18.reuse, UR4, RZ ;  /* 0x00000004120b7c24 */ /* 0x044fe4000f8e02ff */
[----:B0-----:R-:W-:-:S03]  /*05c0*/  IMAD R18, R18, UR5, RZ ;  /* 0x0000000512127c24 */ /* 0x001fc6000f8e02ff */
[----:B------:R-:W-:Y:S01]  /*05d0*/  I2FP.F32.S32 R22, R11 ;  /* 0x0000000b00167245 */ /* 0x000fe20000201400 */
[C---:B---3--:R-:W-:Y:S02]  /*05e0*/  IMAD R11, R16.reuse, UR4, RZ ;  /* 0x00000004100b7c24 */ /* 0x048fe4000f8e02ff */
[----:B------:R-:W-:Y:S02]  /*05f0*/  IMAD R16, R16, UR5, RZ ;  /* 0x0000000510107c24 */ /* 0x000fe4000f8e02ff */
[C---:B----4-:R-:W-:Y:S02]  /*0600*/  IMAD R15, R14.reuse, UR4, RZ ;  /* 0x000000040e0f7c24 */ /* 0x050fe4000f8e02ff */
[----:B------:R-:W-:Y:S01]  /*0610*/  IMAD R19, R14, UR5, RZ ;  /* 0x000000050e137c24 */ /* 0x000fe2000f8e02ff */
[----:B------:R-:W-:Y:S02]  /*0620*/  I2FP.F32.S32 R17, R18 ;  /* 0x0000001200117245 */ /* 0x000fe40000201400 */
[----:B------:R-:W-:-:S02]  /*0630*/  I2FP.F32.S32 R14, R11 ;  /* 0x0000000b000e7245 */ /* 0x000fc40000201400 */
[----:B------:R-:W-:Y:S02]  /*0640*/  I2FP.F32.S32 R16, R16 ;  /* 0x0000001000107245 */ /* 0x000fe40000201400 */
[----:B------:R-:W-:Y:S02]  /*0650*/  I2FP.F32.S32 R15, R15 ;  /* 0x0000000f000f7245 */ /* 0x000fe40000201400 */
[----:B------:R-:W-:Y:S01]  /*0660*/  I2FP.F32.S32 R19, R19 ;  /* 0x0000001300137245 */ /* 0x000fe20000201400 */
[----:B------:R-:W-:Y:S01]  /*0670*/  FADD R7, R7, R22 ;  /* 0x0000001607077221 */ /* 0x000fe20000000000 */
[----:B------:R-:W-:Y:S01]  /*0680*/  FADD R0, R0, R17 ;  /* 0x0000001100007221 */ /* 0x000fe20000000000 */
[----:B------:R-:W-:Y:S01]  /*0690*/  FADD R9, R9, R14 ;  /* 0x0000000e09097221 */ /* 0x000fe20000000000 */
[----:B------:R-:W-:Y:S01]  /*06a0*/  FADD R5, R5, R16 ;  /* 0x0000001005057221 */ /* 0x000fe20000000000 */
[----:B------:R-:W-:Y:S01]  /*06b0*/  FADD R8, R8, R15 ;  /* 0x0000000f08087221 */ /* 0x000fe20000000000 */
[----:B------:R-:W-:-:S07]  /*06c0*/  FADD R6, R6, R19 ;  /* 0x0000001306067221 */ /* 0x000fce0000000000 */
.L_x_3:
[----:B------:R-:W-:Y:S05]  /*06d0*/  BSYNC.RECONVERGENT B0 ;  /* 0x0000000000007941 */ /* 0x000fea0003800200 */
.L_x_2:
[----:B------:R-:W-:Y:S01]  /*06e0*/  PLOP3.LUT P5, PT, P6, P0, PT, 0xf8, 0x8f ;  /* 0x00000000008f781c */ /* 0x000fe200037a1f70 */
[----:B------:R-:W-:Y:S01]  /*06f0*/  BSSY.RECONVERGENT B0, `(.L_x_4) ;  /* 0x0000026000007945 */ /* 0x000fe20003800200 */
[----:B------:R-:W-:-:S11]  /*0700*/  ISETP.LT.OR P2, PT, R2, -0x2, P2 ;  /* 0xfffffffe0200780c */ /* 0x000fd60001741670 */
[----:B------:R-:W-:Y:S05]  /*0710*/  @P5 BRA `(.L_x_5) ;  /* 0x00000000008c5947 */ /* 0x000fea0003800000 */
        /* <DEDUP_REMOVED lines=35> */
.L_x_5:
[----:B------:R-:W-:Y:S05]  /*0950*/  BSYNC.RECONVERGENT B0 ;  /* 0x0000000000007941 */ /* 0x000fea0003800200 */
.L_x_4:
[----:B------:R-:W-:Y:S01]  /*0960*/  PLOP3.LUT P5, PT, P3, P0, PT, 0xf8, 0x8f ;  /* 0x00000000008f781c */ /* 0x000fe20001fa1f70 */
[----:B------:R-:W-:Y:S01]  /*0970*/  BSSY.RECONVERGENT B0, `(.L_x_6) ;  /* 0x0000028000007945 */ /* 0x000fe20003800200 */
[----:B------:R-:W-:Y:S02]  /*0980*/  PLOP3.LUT P0, PT, P2, P0, PT, 0xf8, 0x8f ;  /* 0x00000000008f781c */ /* 0x000fe40001701f70 */
[----:B------:R-:W-:-:S09]  /*0990*/  IADD3 R11, PT, PT, R3, -0x1, RZ ;  /* 0xffffffff030b7810 */ /* 0x000fd20007ffe0ff */
[----:B------:R-:W-:Y:S05]  /*09a0*/  @P5 BRA `(.L_x_7) ;  /* 0x0000000000905947 */ /* 0x000fea0003800000 */
[----:B------:R-:W0:Y:S01]  /*09b0*/  LDCU UR4, c[0x0][0x398] ;  /* 0x00007300ff0477ac */ /* 0x000e220008000800 */
[----:B------:R-:W-:Y:S01]  /*09c0*/  IMAD R14, R13, UR7, R4 ;  /* 0x000000070d0e7c24 */ /* 0x000fe2000f8e0204 */
[----:B------:R-:W1:Y:S01]  /*09d0*/  LDCU.64 UR10, c[0x0][0x380] ;  /* 0x00007000ff0a77ac */ /* 0x000e620008000a00 */
[----:B------:R-:W2:Y:S02]  /*09e0*/  LDCU.U8 UR5, c[0x3][0x28] ;  /* 0x00c00500ff0577ac */ /* 0x000ea40008000000 */
[----:B0-----:R-:W-:-:S04]  /*09f0*/  IMAD R14, R14, UR4, RZ ;  /* 0x000000040e0e7c24 */ /* 0x001fc8000f8e02ff */
[C---:B------:R-:W-:Y:S01]  /*0a00*/  VIADD R18, R14.reuse, 0x2 ;  /* 0x000000020e127836 */ /* 0x040fe20000000000 */
[----:B------:R-:W-:-:S04]  /*0a10*/  IADD3 R16, PT, PT, R14, 0x1, RZ ;  /* 0x000000010e107810 */ /* 0x000fc80007ffe0ff */
[----:B-1----:R-:W-:-:S04]  /*0a20*/  IADD3 R18, P5, PT, R18, UR10, RZ ;  /* 0x0000000a12127c10 */ /* 0x002fc8000ffbe0ff */
[----:B------:R-:W-:Y:S02]  /*0a30*/  IADD3.X R19, PT, PT, RZ, UR11, RZ, P5, !PT ;  /* 0x0000000bff137c10 */ /* 0x000fe4000affe4ff */
[----:B------:R-:W-:-:S03]  /*0a40*/  IADD3 R16, P5, PT, R16, UR10, RZ ;  /* 0x0000000a10107c10 */ /* 0x000fc6000ffbe0ff */
[----:B------:R-:W3:Y:S01]  /*0a50*/  LDG.E.U8 R18, desc[UR8][R18.64] ;  /* 0x0000000812127981 */ /* 0x000ee2000c1e1100 */
[----:B------:R-:W-:Y:S02]  /*0a60*/  IADD3.X R17, PT, PT, RZ, UR11, RZ, P5, !PT ;  /* 0x0000000bff117c10 */ /* 0x000fe4000affe4ff */
[----:B------:R-:W-:-:S03]  /*0a70*/  IADD3 R14, P5, PT, R14, UR10, RZ ;  /* 0x0000000a0e0e7c10 */ /* 0x000fc6000ffbe0ff */
[----:B------:R-:W4:Y:S01]  /*0a80*/  LDG.E.U8 R16, desc[UR8][R16.64] ;  /* 0x0000000810107981 */ /* 0x000f22000c1e1100 */
[----:B------:R-:W-:-:S05]  /*0a90*/  IADD3.X R15, PT, PT, RZ, UR11, RZ, P5, !PT ;  /* 0x0000000bff0f7c10 */ /* 0x000fca000affe4ff */
[----:B------:R-:W5:Y:S01]  /*0aa0*/  LDG.E.U8 R14, desc[UR8][R14.64] ;  /* 0x000000080e0e7981 */ /* 0x000f62000c1e1100 */
[----:B------:R-:W3:Y:S01]  /*0ab0*/  LDCU.S8 UR4, c[0x3][0xf] ;  /* 0x00c001e0ff0477ac */ /* 0x000ee20008000200 */
[----:B--2---:R-:W-:Y:S01]  /*0ac0*/  UPRMT UR5, UR5, 0x8880, URZ ;  /* 0x0000888005057896 */ /* 0x004fe200080000ff */
[----:B---3--:R-:W-:-:S05]  /*0ad0*/  IMAD R21, R18, UR4, RZ ;  /* 0x0000000412157c24 */ /* 0x008fca000f8e02ff */
[----:B------:R-:W-:Y:S01]  /*0ae0*/  IMAD R18, R18, UR5, RZ ;  /* 0x0000000512127c24 */ /* 0x000fe2000f8e02ff */
[----:B------:R-:W-:Y:S01]  /*0af0*/  I2FP.F32.S32 R22, R21 ;  /* 0x0000001500167245 */ /* 0x000fe20000201400 */
[C---:B----4-:R-:W-:Y:S02]  /*0b00*/  IMAD R17, R16.reuse, UR4, RZ ;  /* 0x0000000410117c24 */ /* 0x050fe4000f8e02ff */
[----:B------:R-:W-:Y:S02]  /*0b10*/  IMAD R16, R16, UR5, RZ ;  /* 0x0000000510107c24 */ /* 0x000fe4000f8e02ff */
[C---:B-----5:R-:W-:Y:S02]  /*0b20*/  IMAD R15, R14.reuse, UR4, RZ ;  /* 0x000000040e0f7c24 */ /* 0x060fe4000f8e02ff */
        /* <DEDUP_REMOVED lines=12> */
.L_x_7:
[----:B------:R-:W-:Y:S05]  /*0bf0*/  BSYNC.RECONVERGENT B0 ;  /* 0x0000000000007941 */ /* 0x000fea0003800200 */
.L_x_6:
[----:B------:R-:W-:Y:S04]  /*0c00*/  BSSY.RECONVERGENT B0, `(.L_x_8) ;  /* 0x0000026000007945 */ /* 0x000fe80003800200 */
[----:B------:R-:W-:Y:S05]  /*0c10*/  @P0 BRA `(.L_x_9) ;  /* 0x0000000000900947 */ /* 0x000fea0003800000 */
        /* <DEDUP_REMOVED lines=9> */
[----:B------:R-:W-:Y:S02]  /*0cb0*/  IADD3 R16, P0, PT, R16, UR10, RZ ;  /* 0x0000000a10107c10 */ /* 0x000fe4000ff1e0ff */
[----:B------:R-:W-:Y:S01]  /*0cc0*/  IADD3 R14, P5, PT, R13, UR10, RZ ;  /* 0x0000000a0d0e7c10 */ /* 0x000fe2000ffbe0ff */
[----:B------:R-:W2:Y:S01]  /*0cd0*/  LDG.E.U8 R18, desc[UR8][R18.64] ;  /* 0x0000000812127981 */ /* 0x000ea2000c1e1100 */
[----:B------:R-:W-:Y:S02]  /*0ce0*/  IADD3.X R17, PT, PT, RZ, UR11, RZ, P0, !PT ;  /* 0x0000000bff117c10 */ /* 0x000fe400087fe4ff */
[----:B------:R-:W-:-:S03]  /*0cf0*/  IADD3.X R15, PT, PT, RZ, UR11, RZ, P5, !PT ;  /* 0x0000000bff0f7c10 */ /* 0x000fc6000affe4ff */
[----:B------:R-:W3:Y:S04]  /*0d00*/  LDG.E.U8 R16, desc[UR8][R16.64] ;  /* 0x0000000810107981 */ /* 0x000ee8000c1e1100 */
[----:B------:R-:W4:Y:S01]  /*0d10*/  LDG.E.U8 R14, desc[UR8][R14.64] ;  /* 0x000000080e0e7981 */ /* 0x000f22000c1e1100 */
[----:B------:R-:W1:Y:S01]  /*0d20*/  LDCU.S8 UR5, c[0x3][0x2d] ;  /* 0x00c005a0ff0577ac */ /* 0x000e620008000200 */
[----:B0-----:R-:W-:-:S06]  /*0d30*/  UPRMT UR4, UR4, 0x8880, URZ ;  /* 0x0000888004047896 */ /* 0x001fcc00080000ff */
[C---:B--2---:R-:W-:Y:S02]  /*0d40*/  IMAD R13, R18.reuse, UR4, RZ ;  /* 0x00000004120d7c24 */ /* 0x044fe4000f8e02ff */
[----:B-1----:R-:W-:-:S03]  /*0d50*/  IMAD R18, R18, UR5, RZ ;  /* 0x0000000512127c24 */ /* 0x002fc6000f8e02ff */
[----:B------:R-:W-:Y:S01]  /*0d60*/  I2FP.F32.S32 R22, R13 ;  /* 0x0000000d00167245 */ /* 0x000fe20000201400 */
[C---:B---3--:R-:W-:Y:S01]  /*0d70*/  IMAD R13, R16.reuse, UR4, RZ ;  /* 0x00000004100d7c24 */ /* 0x048fe2000f8e02ff */
[----:B------:R-:W-:Y:S01]  /*0d80*/  I2FP.F32.S32 R17, R18 ;  /* 0x0000001200117245 */ /* 0x000fe20000201400 */
[----:B------:R-:W-:Y:S02]  /*0d90*/  IMAD R16, R16, UR5, RZ ;  /* 0x0000000510107c24 */ /* 0x000fe4000f8e02ff */
[C---:B----4-:R-:W-:Y:S02]  /*0da0*/  IMAD R15, R14.reuse, UR4, RZ ;  /* 0x000000040e0f7c24 */ /* 0x050fe4000f8e02ff */
[----:B------:R-:W-:Y:S01]  /*0db0*/  FADD R7, R7, R22 ;  /* 0x0000001607077221 */ /* 0x000fe20000000000 */
[----:B------:R-:W-:Y:S01]  /*0dc0*/  IMAD R19, R14, UR5, RZ ;  /* 0x000000050e137c24 */ /* 0x000fe2000f8e02ff */
[----:B------:R-:W-:Y:S01]  /*0dd0*/  I2FP.F32.S32 R14, R13 ;  /* 0x0000000d000e7245 */ /* 0x000fe20000201400 */
[----:B------:R-:W-:Y:S01]  /*0de0*/  FADD R0, R0, R17 ;  /* 0x0000001100007221 */ /* 0x000fe20000000000 */
[----:B------:R-:W-:-:S02]  /*0df0*/  I2FP.F32.S32 R16, R16 ;  /* 0x0000001000107245 */ /* 0x000fc40000201400 */
[----:B------:R-:W-:Y:S01]  /*0e00*/  I2FP.F32.S32 R15, R15 ;  /* 0x0000000f000f7245 */ /* 0x000fe20000201400 */
[----:B------:R-:W-:Y:S01]  /*0e10*/  FADD R9, R9, R14 ;  /* 0x0000000e09097221 */ /* 0x000fe20000000000 */
[----:B------:R-:W-:Y:S01]  /*0e20*/  I2FP.F32.S32 R19, R19 ;  /* 0x0000001300137245 */ /* 0x000fe20000201400 */
[----:B------:R-:W-:Y:S02]  /*0e30*/  FADD R5, R5, R16 ;  /* 0x0000001005057221 */ /* 0x000fe40000000000 */
[----:B------:R-:W-:Y:S02]  /*0e40*/  FADD R8, R8, R15 ;  /* 0x0000000f08087221 */ /* 0x000fe40000000000 */
[----:B------:R-:W-:-:S07]  /*0e50*/  FADD R6, R6, R19 ;  /* 0x0000001306067221 */ /* 0x000fce0000000000 */
.L_x_9:
[----:B------:R-:W-:Y:S05]  /*0e60*/  BSYNC.RECONVERGENT B0 ;  /* 0x0000000000007941 */ /* 0x000fea0003800200 */
.L_x_8:
[C---:B------:R-:W-:Y:S01]  /*0e70*/  ISETP.GE.AND P0, PT, R11.reuse, UR6, PT ;  /* 0x000000060b007c0c */ /* 0x040fe2000bf06270 */
[----:B------:R-:W-:Y:S03]  /*0e80*/  BSSY.RECONVERGENT B0, `(.L_x_10) ;  /* 0x0000027000007945 */ /* 0x000fe60003800200 */
[----:B------:R-:W-:-:S04]  /*0e90*/  ISETP.LT.OR P0, PT, R11, RZ, P0 ;  /* 0x000000ff0b00720c */ /* 0x000fc80000701670 */
[----:B------:R-:W-:-:S13]  /*0ea0*/  PLOP3.LUT P5, PT, P4, P0, PT, 0xf8, 0x8f ;  /* 0x00000000008f781c */ /* 0x000fda00027a1f70 */
        /* <DEDUP_REMOVED lines=36> */
.L_x_11:
[----:B------:R-:W-:Y:S05]  /*10f0*/  BSYNC.RECONVERGENT B0 ;  /* 0x0000000000007941 */ /* 0x000fea0003800200 */
.L_x_10:
[----:B------:R-:W-:Y:S01]  /*1100*/  PLOP3.LUT P5, PT, P1, P0, PT, 0xf8, 0x8f ;  /* 0x00000000008f781c */ /* 0x000fe20000fa1f70 */
[----:B------:R-:W-:-:S12]  /*1110*/  BSSY.RECONVERGENT B0, `(.L_x_12) ;  /* 0x0000025000007945 */ /* 0x000fd80003800200 */
        /* <DEDUP_REMOVED lines=36> */
.L_x_13:
[----:B------:R-:W-:Y:S05]  /*1360*/  BSYNC.RECONVERGENT B0 ;  /* 0x0000000000007941 */ /* 0x000fea0003800200 */
.L_x_12:
[----:B------:R-:W-:Y:S01]  /*1370*/  PLOP3.LUT P5, PT, P6, P0, PT, 0xf8, 0x8f ;  /* 0x00000000008f781c */ /* 0x000fe200037a1f70 */
[----:B------:R-:W-:-:S12]  /*1380*/  BSSY.RECONVERGENT B0, `(.L_x_14) ;  /* 0x0000026000007945 */ /* 0x000fd80003800200 */
        /* <DEDUP_REMOVED lines=16> */
[----:B------:R0:W5:Y:S01]  /*1490*/  LDG.E.U8 R18, desc[UR8][R18.64] ;  /* 0x0000000812127981 */ /* 0x000162000c1e1100 */
[----:B------:R-:W3:Y:S01]  /*14a0*/  LDCU.S8 UR4, c[0x3][0xb] ;  /* 0x00c00160ff0477ac */ /* 0x000ee20008000200 */
[----:B--2---:R-:W-:Y:S01]  /*14b0*/  UPRMT UR5, UR5, 0x8880, URZ ;  /* 0x0000888005057896 */ /* 0x004fe200080000ff */
[----:B---3--:R-:W-:-:S05]  /*14c0*/  IMAD R13, R16, UR4, RZ ;  /* 0x00000004100d7c24 */ /* 0x008fca000f8e02ff */
[----:B------:R-:W-:Y:S01]  /*14d0*/  IMAD R16, R16, UR5, RZ ;  /* 0x0000000510107c24 */ /* 0x000fe2000f8e02ff */
[----:B------:R-:W-:Y:S01]  /*14e0*/  I2FP.F32.S32 R22, R13 ;  /* 0x0000000d00167245 */ /* 0x000fe20000201400 */
[C---:B----4-:R-:W-:Y:S02]  /*14f0*/  IMAD R13, R14.reuse, UR4, RZ ;  /* 0x000000040e0d7c24 */ /* 0x050fe4000f8e02ff */
[----:B0-----:R-:W-:Y:S02]  /*1500*/  IMAD R19, R14, UR5, RZ ;  /* 0x000000050e137c24 */ /* 0x001fe4000f8e02ff */
        /* <DEDUP_REMOVED lines=13> */
.L_x_15:
[----:B------:R-:W-:Y:S05]  /*15e0*/  BSYNC.RECONVERGENT B0 ;  /* 0x0000000000007941 */ /* 0x000fea0003800200 */
.L_x_14:
[----:B------:R-:W-:Y:S01]  /*15f0*/  PLOP3.LUT P5, PT, P3, P0, PT, 0xf8, 0x8f ;  /* 0x00000000008f781c */ /* 0x000fe20001fa1f70 */
[----:B------:R-:W-:Y:S01]  /*1600*/  BSSY.RECONVERGENT B0, `(.L_x_16) ;  /* 0x0000027000007945 */ /* 0x000fe20003800200 */
[----:B------:R-:W-:-:S11]  /*1610*/  PLOP3.LUT P0, PT, P2, P0, PT, 0xf8, 0x8f ;  /* 0x00000000008f781c */ /* 0x000fd60001701f70 */
        /* <DEDUP_REMOVED lines=16> */
[----:B------:R1:W4:Y:S01]  /*1720*/  LDG.E.U8 R18, desc[UR8][R18.64] ;  /* 0x0000000812127981 */ /* 0x000322000c1e1100 */
[----:B------:R-:W5:Y:S01]  /*1730*/  LDCU.S8 UR5, c[0x3][0x29] ;  /* 0x00c00520ff0577ac */ /* 0x000f620008000200 */
[----:B0-----:R-:W-:-:S06]  /*1740*/  UPRMT UR4, UR4, 0x8880, URZ ;  /* 0x0000888004047896 */ /* 0x001fcc00080000ff */
[C---:B--2---:R-:W-:Y:S02]  /*1750*/  IMAD R13, R16.reuse, UR4, RZ ;  /* 0x00000004100d7c24 */ /* 0x044fe4000f8e02ff */
[----:B-----5:R-:W-:-:S03]  /*1760*/  IMAD R16, R16, UR5, RZ ;  /* 0x0000000510107c24 */ /* 0x020fc6000f8e02ff */
[----:B------:R-:W-:Y:S01]  /*1770*/  I2FP.F32.S32 R22, R13 ;  /* 0x0000000d00167245 */ /* 0x000fe20000201400 */
[C---:B---3--:R-:W-:Y:S02]  /*1780*/  IMAD R13, R14.reuse, UR4, RZ ;  /* 0x000000040e0d7c24 */ /* 0x048fe4000f8e02ff */
[----:B-1----:R-:W-:Y:S02]  /*1790*/  IMAD R19, R14, UR5, RZ ;  /* 0x000000050e137c24 */ /* 0x002fe4000f8e02ff */
        /* <DEDUP_REMOVED lines=13> */
.L_x_17:
[----:B------:R-:W-:Y:S05]  /*1870*/  BSYNC.RECONVERGENT B0 ;  /* 0x0000000000007941 */ /* 0x000fea0003800200 */
.L_x_16:
[----:B------:R-:W-:Y:S04]  /*1880*/  BSSY.RECONVERGENT B0, `(.L_x_18) ;  /* 0x0000025000007945 */ /* 0x000fe80003800200 */
[----:B------:R-:W-:Y:S05]  /*1890*/  @P0 BRA `(.L_x_19) ;  /* 0x00000000008c0947 */ /* 0x000fea0003800000 */
[----:B------:R-:W0:Y:S01]  /*18a0*/  LDCU UR4, c[0x0][0x398] ;  /* 0x00007300ff0477ac */ /* 0x000e220008000800 */
[----:B------:R-:W-:Y:S01]  /*18b0*/  IMAD R11, R11, UR7, R10 ;  /* 0x000000070b0b7c24 */ /* 0x000fe2000f8e020a */
[----:B------:R-:W1:Y:S03]  /*18c0*/  LDCU.64 UR10, c[0x0][0x380] ;  /* 0x00007000ff0a77ac */ /* 0x000e660008000a00 */
[----:B0-----:R-:W-:-:S04]  /*18d0*/  IMAD R11, R11, UR4, RZ ;  /* 0x000000040b0b7c24 */ /* 0x001fc8000f8e02ff */
[C---:B------:R-:W-:Y:S01]  /*18e0*/  VIADD R18, R11.reuse, 0x2 ;  /* 0x000000020b127836 */ /* 0x040fe20000000000 */
[----:B------:R-:W-:-:S04]  /*18f0*/  IADD3 R14, PT, PT, R11, 0x1, RZ ;  /* 0x000000010b0e7810 */ /* 0x000fc80007ffe0ff */
[----:B-1----:R-:W-:Y:S02]  /*1900*/  IADD3 R18, P0, PT, R18, UR10, RZ ;  /* 0x0000000a12127c10 */ /* 0x002fe4000ff1e0ff */
[----:B------:R-:W-:Y:S02]  /*1910*/  IADD3 R16, P5, PT, R11, UR10, RZ ;  /* 0x0000000a0b107c10 */ /* 0x000fe4000ffbe0ff */
[----:B------:R-:W-:Y:S02]  /*1920*/  IADD3.X R19, PT, PT, RZ, UR11, RZ, P0, !PT ;  /* 0x0000000bff137c10 */ /* 0x000fe400087fe4ff */
[----:B------:R-:W-:Y:S02]  /*1930*/  IADD3 R14, P0, PT, R14, UR10, RZ ;  /* 0x0000000a0e0e7c10 */ /* 0x000fe4000ff1e0ff */
[----:B------:R-:W-:Y:S01]  /*1940*/  IADD3.X R17, PT, PT, RZ, UR11, RZ, P5, !PT ;  /* 0x0000000bff117c10 */ /* 0x000fe2000affe4ff */
[----:B------:R-:W2:Y:S01]  /*1950*/  LDG.E.U8 R18, desc[UR8][R18.64] ;  /* 0x0000000812127981 */ /* 0x000ea2000c1e1100 */
[----:B------:R-:W-:-:S03]  /*1960*/  IADD3.X R15, PT, PT, RZ, UR11, RZ, P0, !PT ;  /* 0x0000000bff0f7c10 */ /* 0x000fc600087fe4ff */
[----:B------:R-:W3:Y:S04]  /*1970*/  LDG.E.U8 R16, desc[UR8][R16.64] ;  /* 0x0000000810107981 */ /* 0x000ee8000c1e1100 */
[----:B------:R-:W4:Y:S01]  /*1980*/  LDG.E.U8 R14, desc[UR8][R14.64] ;  /* 0x000000080e0e7981 */ /* 0x000f22000c1e1100 */
[----:B------:R-:W2:Y:S01]  /*1990*/  LDCU.S8 UR4, c[0x3][0x15] ;  /* 0x00c002a0ff0477ac */ /* 0x000ea20008000200 */
[----:B------:R-:W0:Y:S01]  /*19a0*/  LDCU.S8 UR5, c[0x3][0x2e] ;  /* 0x00c005c0ff0577ac */ /* 0x000e220008000200 */
[C---:B--2---:R-:W-:Y:S02]  /*19b0*/  IMAD R11, R18.reuse, UR4, RZ ;  /* 0x00000004120b7c24 */ /* 0x044fe4000f8e02ff */
[----:B0-----:R-:W-:Y:S02]  /*19c0*/  IMAD R18, R18, UR5, RZ ;  /* 0x0000000512127c24 */ /* 0x001fe4000f8e02ff */
[C---:B---3--:R-:W-:Y:S01]  /*19d0*/  IMAD R13, R16.reuse, UR4, RZ ;  /* 0x00000004100d7c24 */ /* 0x048fe2000f8e02ff */
[----:B------:R-:W-:Y:S01]  /*19e0*/  I2FP.F32.S32 R22, R11 ;  /* 0x0000000b00167245 */ /* 0x000fe20000201400 */
[----:B------:R-:W-:-:S02]  /*19f0*/  IMAD R17, R16, UR5, RZ ;  /* 0x0000000510117c24 */ /* 0x000fc4000f8e02ff */
[C---:B----4-:R-:W-:Y:S02]  /*1a00*/  IMAD R11, R14.reuse, UR4, RZ ;  /* 0x000000040e0b7c24 */ /* 0x050fe4000f8e02ff */
[----:B------:R-:W-:Y:S01]  /*1a10*/  IMAD R19, R14, UR5, RZ ;  /* 0x000000050e137c24 */ /* 0x000fe2000f8e02ff */
[----:B------:R-:W-:Y:S02]  /*1a20*/  I2FP.F32.S32 R15, R18 ;  /* 0x00000012000f7245 */ /* 0x000fe40000201400 */
[----:B------:R-:W-:Y:S02]  /*1a30*/  I2FP.F32.S32 R14, R11 ;  /* 0x0000000b000e7245 */ /* 0x000fe40000201400 */
        /* <DEDUP_REMOVED lines=9> */
.L_x_19:
[----:B------:R-:W-:Y:S05]  /*1ad0*/  BSYNC.RECONVERGENT B0 ;  /* 0x0000000000007941 */ /* 0x000fea0003800200 */
.L_x_18:
        /* <DEDUP_REMOVED lines=40> */
.L_x_21:
[----:B------:R-:W-:Y:S05]  /*1d60*/  BSYNC.RECONVERGENT B0 ;  /* 0x0000000000007941 */ /* 0x000fea0003800200 */
.L_x_20:
        /* <DEDUP_REMOVED lines=39> */
.L_x_23:
[----:B------:R-:W-:Y:S05]  /*1fe0*/  BSYNC.RECONVERGENT B0 ;  /* 0x0000000000007941 */ /* 0x000fea0003800200 */
.L_x_22:
[----:B------:R-:W-:Y:S01]  /*1ff0*/  PLOP3.LUT P5, PT, P6, P0, PT, 0xf8, 0x8f ;  /* 0x00000000008f781c */ /* 0x000fe200037a1f70 */
[----:B------:R-:W-:-:S12]  /*2000*/  BSSY.RECONVERGENT B0, `(.L_x_24) ;  /* 0x0000026000007945 */ /* 0x000fd80003800200 */
        /* <DEDUP_REMOVED lines=19> */
[C---:B--2---:R-:W-:Y:S02]  /*2140*/  IMAD R11, R16.reuse, UR4, RZ ;  /* 0x00000004100b7c24 */ /* 0x044fe4000f8e02ff */
[----:B-1----:R-:W-:-:S03]  /*2150*/  IMAD R16, R16, UR5, RZ ;  /* 0x0000000510107c24 */ /* 0x002fc6000f8e02ff */
        /* <DEDUP_REMOVED lines=16> */
.L_x_25:
[----:B------:R-:W-:Y:S05]  /*2260*/  BSYNC.RECONVERGENT B0 ;  /* 0x0000000000007941 */ /* 0x000fea0003800200 */
.L_x_24:
[----:B------:R-:W-:Y:S01]  /*2270*/  PLOP3.LUT P5, PT, P3, P0, PT, 0xf8, 0x8f ;  /* 0x00000000008f781c */ /* 0x000fe20001fa1f70 */
[----:B------:R-:W-:Y:S01]  /*2280*/  BSSY.RECONVERGENT B0, `(.L_x_26) ;  /* 0x0000027000007945 */ /* 0x000fe20003800200 */
[----:B------:R-:W-:Y:S01]  /*2290*/  PLOP3.LUT P0, PT, P2, P0, PT, 0xf8, 0x8f ;  /* 0x00000000008f781c */ /* 0x000fe20001701f70 */
[----:B------:R-:W-:-:S10]  /*22a0*/  VIADD R21, R3, 0x1 ;  /* 0x0000000103157836 */ /* 0x000fd40000000000 */
[----:B------:R-:W-:Y:S05]  /*22b0*/  @P5 BRA `(.L_x_27) ;  /* 0x00000000008c5947 */ /* 0x000fea0003800000 */
[----:B------:R-:W0:Y:S01]  /*22c0*/  LDCU UR4, c[0x0][0x398] ;  /* 0x00007300ff0477ac */ /* 0x000e220008000800 */
[----:B------:R-:W-:Y:S01]  /*22d0*/  IMAD R11, R3, UR7, R4 ;  /* 0x00000007030b7c24 */ /* 0x000fe2000f8e0204 */
[----:B------:R-:W1:Y:S03]  /*22e0*/  LDCU.64 UR10, c[0x0][0x380] ;  /* 0x00007000ff0a77ac */ /* 0x000e660008000a00 */
[----:B0-----:R-:W-:-:S05]  /*22f0*/  IMAD R11, R11, UR4, RZ ;  /* 0x000000040b0b7c24 */ /* 0x001fca000f8e02ff */
[C---:B------:R-:W-:Y:S02]  /*2300*/  IADD3 R18, PT, PT, R11.reuse, 0x2, RZ ;  /* 0x000000020b127810 */ /* 0x040fe40007ffe0ff */
[----:B------:R-:W-:Y:S02]  /*2310*/  IADD3 R16, PT, PT, R11, 0x1, RZ ;  /* 0x000000010b107810 */ /* 0x000fe40007ffe0ff */
[----:B-1----:R-:W-:-:S04]  /*2320*/  IADD3 R18, P5, PT, R18, UR10, RZ ;  /* 0x0000000a12127c10 */ /* 0x002fc8000ffbe0ff */
[----:B------:R-:W-:Y:S02]  /*2330*/  IADD3.X R19, PT, PT, RZ, UR11, RZ, P5, !PT ;  /* 0x0000000bff137c10 */ /* 0x000fe4000affe4ff */
[----:B------:R-:W-:-:S03]  /*2340*/  IADD3 R16, P5, PT, R16, UR10, RZ ;  /* 0x0000000a10107c10 */ /* 0x000fc6000ffbe0ff */
[----:B------:R-:W2:Y:S01]  /*2350*/  LDG.E.U8 R18, desc[UR8][R18.64] ;  /* 0x0000000812127981 */ /* 0x000ea2000c1e1100 */
[----:B------:R-:W-:Y:S02]  /*2360*/  IADD3.X R17, PT, PT, RZ, UR11, RZ, P5, !PT ;  /* 0x0000000bff117c10 */ /* 0x000fe4000affe4ff */
[----:B------:R-:W-:-:S03]  /*2370*/  IADD3 R14, P5, PT, R11, UR10, RZ ;  /* 0x0000000a0b0e7c10 */ /* 0x000fc6000ffbe0ff */
[----:B------:R-:W3:Y:S02]  /*2380*/  LDG.E.U8 R16, desc[UR8][R16.64] ;  /* 0x0000000810107981 */ /* 0x000ee4000c1e1100 */
[----:B------:R-:W-:-:S05]  /*2390*/  IMAD.X R15, RZ, RZ, UR11, P5 ;  /* 0x0000000bff0f7e24 */ /* 0x000fca000a8e06ff */
        /* <DEDUP_REMOVED lines=21> */
.L_x_27:
[----:B------:R-:W-:Y:S05]  /*24f0*/  BSYNC.RECONVERGENT B0 ;  /* 0x0000000000007941 */ /* 0x000fea0003800200 */
.L_x_26:
[----:B------:R-:W-:Y:S04]  /*2500*/  BSSY.RECONVERGENT B0, `(.L_x_28) ;  /* 0x0000025000007945 */ /* 0x000fe80003800200 */
[----:B------:R-:W-:Y:S05]  /*2510*/  @P0 BRA `(.L_x_29) ;  /* 0x00000000008c0947 */ /* 0x000fea0003800000 */
[----:B------:R-:W0:Y:S01]  /*2520*/  LDCU UR4, c[0x0][0x398] ;  /* 0x00007300ff0477ac */ /* 0x000e220008000800 */
[----:B------:R-:W-:Y:S01]  /*2530*/  IMAD R11, R3, UR7, R10 ;  /* 0x00000007030b7c24 */ /* 0x000fe2000f8e020a */
[----:B------:R-:W1:Y:S03]  /*2540*/  LDCU.64 UR10, c[0x0][0x380] ;  /* 0x00007000ff0a77ac */ /* 0x000e660008000a00 */
[----:B0-----:R-:W-:-:S05]  /*2550*/  IMAD R11, R11, UR4, RZ ;  /* 0x000000040b0b7c24 */ /* 0x001fca000f8e02ff */
[C---:B------:R-:W-:Y:S02]  /*2560*/  IADD3 R18, PT, PT, R11.reuse, 0x2, RZ ;  /* 0x000000020b127810 */ /* 0x040fe40007ffe0ff */
[C---:B------:R-:W-:Y:S02]  /*2570*/  IADD3 R16, PT, PT, R11.reuse, 0x1, RZ ;  /* 0x000000010b107810 */ /* 0x040fe40007ffe0ff */
[----:B-1----:R-:W-:Y:S02]  /*2580*/  IADD3 R18, P0, PT, R18, UR10, RZ ;  /* 0x0000000a12127c10 */ /* 0x002fe4000ff1e0ff */
[----:B------:R-:W-:Y:S02]  /*2590*/  IADD3 R14, P5, PT, R11, UR10, RZ ;  /* 0x0000000a0b0e7c10 */ /* 0x000fe4000ffbe0ff */
[----:B------:R-:W-:Y:S02]  /*25a0*/  IADD3.X R19, PT, PT, RZ, UR11, RZ, P0, !PT ;  /* 0x0000000bff137c10 */ /* 0x000fe400087fe4ff */
[----:B------:R-:W-:Y:S01]  /*25b0*/  IADD3 R16, P0, PT, R16, UR10, RZ ;  /* 0x0000000a10107c10 */ /* 0x000fe2000ff1e0ff */
[----:B------:R-:W-:-:S02]  /*25c0*/  IMAD.X R15, RZ, RZ, UR11, P5 ;  /* 0x0000000bff0f7e24 */ /* 0x000fc4000a8e06ff */
[----:B------:R-:W2:Y:S01]  /*25d0*/  LDG.E.U8 R18, desc[UR8][R18.64] ;  /* 0x0000000812127981 */ /* 0x000ea2000c1e1100 */
[----:B------:R-:W-:-:S03]  /*25e0*/  IADD3.X R17, PT, PT, RZ, UR11, RZ, P0, !PT ;  /* 0x0000000bff117c10 */ /* 0x000fc600087fe4ff */
[----:B------:R-:W3:Y:S04]  /*25f0*/  LDG.E.U8 R14, desc[UR8][R14.64] ;  /* 0x000000080e0e7981 */ /* 0x000ee8000c1e1100 */
[----:B------:R-:W4:Y:S01]  /*2600*/  LDG.E.U8 R16, desc[UR8][R16.64] ;  /* 0x0000000810107981 */ /* 0x000f22000c1e1100 */
[----:B------:R-:W2:Y:S01]  /*2610*/  LDCU.S8 UR4, c[0x3][0x16] ;  /* 0x00c002c0ff0477ac */ /* 0x000ea20008000200 */
[----:B------:R-:W0:Y:S01]  /*2620*/  LDCU.S8 UR5, c[0x3][0x2f] ;  /* 0x00c005e0ff0577ac */ /* 0x000e220008000200 */
[C---:B--2---:R-:W-:Y:S02]  /*2630*/  IMAD R11, R18.reuse, UR4, RZ ;  /* 0x00000004120b7c24 */ /* 0x044fe4000f8e02ff */
[----:B0-----:R-:W-:-:S03]  /*2640*/  IMAD R18, R18, UR5, RZ ;  /* 0x0000000512127c24 */ /* 0x001fc6000f8e02ff */
[----:B------:R-:W-:Y:S01]  /*2650*/  I2FP.F32.S32 R22, R11 ;  /* 0x0000000b00167245 */ /* 0x000fe20000201400 */
[----:B---3--:R-:W-:Y:S02]  /*2660*/  IMAD R13, R14, UR4, RZ ;  /* 0x000000040e0d7c24 */ /* 0x008fe4000f8e02ff */
[C---:B----4-:R-:W-:Y:S02]  /*2670*/  IMAD R11, R16.reuse, UR4, RZ ;  /* 0x00000004100b7c24 */ /* 0x050fe4000f8e02ff */
[----:B------:R-:W-:Y:S02]  /*2680*/  IMAD R16, R16, UR5, RZ ;  /* 0x0000000510107c24 */ /* 0x000fe4000f8e02ff */
        /* <DEDUP_REMOVED lines=12> */
.L_x_29:
[----:B------:R-:W-:Y:S05]  /*2750*/  BSYNC.RECONVERGENT B0 ;  /* 0x0000000000007941 */ /* 0x000fea0003800200 */
.L_x_28:
[C---:B------:R-:W-:Y:S01]  /*2760*/  ISETP.GE.AND P0, PT, R21.reuse, UR6, PT ;  /* 0x0000000615007c0c */ /* 0x040fe2000bf06270 */
[----:B------:R-:W-:Y:S03]  /*2770*/  BSSY.RECONVERGENT B0, `(.L_x_30) ;  /* 0x0000028000007945 */ /* 0x000fe60003800200 */
[----:B------:R-:W-:-:S04]  /*2780*/  ISETP.LT.OR P0, PT, R21, RZ, P0 ;  /* 0x000000ff1500720c */ /* 0x000fc80000701670 */
[----:B------:R-:W-:-:S13]  /*2790*/  PLOP3.LUT P5, PT, P4, P0, PT, 0xf8, 0x8f ;  /* 0x00000000008f781c */ /* 0x000fda00027a1f70 */
[----:B------:R-:W-:Y:S05]  /*27a0*/  @P5 BRA `(.L_x_31) ;  /* 0x0000000000905947 */ /* 0x000fea0003800000 */
[----:B------:R-:W0:Y:S01]  /*27b0*/  LDCU UR4, c[0x0][0x398] ;  /* 0x00007300ff0477ac */ /* 0x000e220008000800 */
[----:B------:R-:W-:Y:S01]  /*27c0*/  IMAD R11, R21, UR7, R20 ;  /* 0x00000007150b7c24 */ /* 0x000fe2000f8e0214 */
[----:B------:R-:W1:Y:S01]  /*27d0*/  LDCU.64 UR10, c[0x0][0x380] ;  /* 0x00007000ff0a77ac */ /* 0x000e620008000a00 */
[----:B------:R-:W2:Y:S02]  /*27e0*/  LDCU.U8 UR5, c[0x3][0x1c] ;  /* 0x00c00380ff0577ac */ /* 0x000ea40008000000 */
[----:B0-----:R-:W-:-:S05]  /*27f0*/  IMAD R11, R11, UR4, RZ ;  /* 0x000000040b0b7c24 */ /* 0x001fca000f8e02ff */
[C---:B------:R-:W-:Y:S02]  /*2800*/  IADD3 R18, PT, PT, R11.reuse, 0x2, RZ ;  /* 0x000000020b127810 */ /* 0x040fe40007ffe0ff */
[----:B------:R-:W-:Y:S02]  /*2810*/  IADD3 R16, PT, PT, R11, 0x1, RZ ;  /* 0x000000010b107810 */ /* 0x000fe40007ffe0ff */
[----:B-1----:R-:W-:-:S04]  /*2820*/  IADD3 R18, P5, PT, R18, UR10, RZ ;  /* 0x0000000a12127c10 */ /* 0x002fc8000ffbe0ff */
[----:B------:R-:W-:Y:S02]  /*2830*/  IADD3.X R19, PT, PT, RZ, UR11, RZ, P5, !PT ;  /* 0x0000000bff137c10 */ /* 0x000fe4000affe4ff */
[----:B------:R-:W-:-:S03]  /*2840*/  IADD3 R16, P5, PT, R16, UR10, RZ ;  /* 0x0000000a10107c10 */ /* 0x000fc6000ffbe0ff */
[----:B------:R-:W3:Y:S01]  /*2850*/  LDG.E.U8 R18, desc[UR8][R18.64] ;  /* 0x0000000812127981 */ /* 0x000ee2000c1e1100 */
[----:B------:R-:W-:Y:S02]  /*2860*/  IADD3.X R17, PT, PT, RZ, UR11, RZ, P5, !PT ;  /* 0x0000000bff117c10 */ /* 0x000fe4000affe4ff */
[----:B------:R-:W-:-:S03]  /*2870*/  IADD3 R14, P5, PT, R11, UR10, RZ ;  /* 0x0000000a0b0e7c10 */ /* 0x000fc6000ffbe0ff */
[----:B------:R-:W4:Y:S02]  /*2880*/  LDG.E.U8 R16, desc[UR8][R16.64] ;  /* 0x0000000810107981 */ /* 0x000f24000c1e1100 */
[----:B------:R-:W-:-:S05]  /*2890*/  IMAD.X R15, RZ, RZ, UR11, P5 ;  /* 0x0000000bff0f7e24 */ /* 0x000fca000a8e06ff */
        /* <DEDUP_REMOVED lines=21> */
.L_x_31:
[----:B------:R-:W-:Y:S05]  /*29f0*/  BSYNC.RECONVERGENT B0 ;  /* 0x0000000000007941 */ /* 0x000fea0003800200 */
.L_x_30:
[----:B------:R-:W-:Y:S01]  /*2a00*/  PLOP3.LUT P5, PT, P1, P0, PT, 0xf8, 0x8f ;  /* 0x00000000008f781c */ /* 0x000fe20000fa1f70 */
[----:B------:R-:W-:-:S12]  /*2a10*/  BSSY.RECONVERGENT B0, `(.L_x_32) ;  /* 0x0000026000007945 */ /* 0x000fd80003800200 */
[----:B------:R-:W-:Y:S05]  /*2a20*/  @P5 BRA `(.L_x_33) ;  /* 0x0000000000905947 */ /* 0x000fea0003800000 */
[----:B------:R-:W0:Y:S01]  /*2a30*/  LDCU UR4, c[0x0][0x398] ;  /* 0x00007300ff0477ac */ /* 0x000e220008000800 */
[----:B------:R-:W-:Y:S01]  /*2a40*/  IMAD R11, R21, UR7, R12 ;  /* 0x00000007150b7c24 */ /* 0x000fe2000f8e020c */
[----:B------:R-:W1:Y:S03]  /*2a50*/  LDCU.64 UR10, c[0x0][0x380] ;  /* 0x00007000ff0a77ac */ /* 0x000e660008000a00 */
[----:B0-----:R-:W-:Y:S01]  /*2a60*/  IMAD R11, R11, UR4, RZ ;  /* 0x000000040b0b7c24 */ /* 0x001fe2000f8e02ff */
[----:B------:R-:W0:Y:S04]  /*2a70*/  LDCU.U8 UR4, c[0x3][0x8] ;  /* 0x00c00100ff0477ac */ /* 0x000e280008000000 */
[----:B------:R-:W-:-:S02]  /*2a80*/  IADD3 R18, PT, PT, R11, 0x2, RZ ;  /* 0x000000020b127810 */ /* 0x000fc40007ffe0ff */
        /* <DEDUP_REMOVED lines=30> */
.L_x_33:
[----:B------:R-:W-:Y:S05]  /*2c70*/  BSYNC.RECONVERGENT B0 ;  /* 0x0000000000007941 */ /* 0x000fea0003800200 */
.L_x_32:
[----:B------:R-:W-:Y:S01]  /*2c80*/  PLOP3.LUT P5, PT, P6, P0, PT, 0xf8, 0x8f ;  /* 0x00000000008f781c */ /* 0x000fe200037a1f70 */
[----:B------:R-:W-:Y:S01]  /*2c90*/  BSSY.RECONVERGENT B0, `(.L_x_34) ;  /* 0x0000026000007945 */ /* 0x000fe20003800200 */
[----:B------:R-:W-:-:S11]  /*2ca0*/  IADD3 R11, PT, PT, R3, 0x2, RZ ;  /* 0x00000002030b7810 */ /* 0x000fd60007ffe0ff */
        /* <DEDUP_REMOVED lines=10> */
[----:B------:R-:W2:Y:S02]  /*2d50*/  LDG.E.U8 R18, desc[UR8][R18.64] ;  /* 0x0000000812127981 */ /* 0x000ea4000c1e1100 */
[----:B------:R-:W-:Y:S01]  /*2d60*/  IMAD.X R17, RZ, RZ, UR11, P5 ;  /* 0x0000000bff117e24 */ /* 0x000fe2000a8e06ff */
[----:B------:R-:W-:-:S04]  /*2d70*/  IADD3 R14, P5, PT, R13, UR10, RZ ;  /* 0x0000000a0d0e7c10 */ /* 0x000fc8000ffbe0ff */
[----:B------:R-:W-:Y:S01]  /*2d80*/  IADD3.X R15, PT, PT, RZ, UR11, RZ, P5, !PT ;  /* 0x0000000bff0f7c10 */ /* 0x000fe2000affe4ff */
[----:B------:R0:W3:Y:S04]  /*2d90*/  LDG.E.U8 R16, desc[UR8][R16.64] ;  /* 0x0000000810107981 */ /* 0x0000e8000c1e1100 */
[----:B------:R-:W4:Y:S01]  /*2da0*/  LDG.E.U8 R14, desc[UR8][R14.64] ;  /* 0x000000080e0e7981 */ /* 0x000f22000c1e1100 */
[----:B------:R-:W2:Y:S01]  /*2db0*/  LDCU.S8 UR4, c[0x3][0xd] ;  /* 0x00c001a0ff0477ac */ /* 0x000ea20008000200 */
[----:B------:R-:W1:Y:S01]  /*2dc0*/  LDCU.S8 UR5, c[0x3][0x26] ;  /* 0x00c004c0ff0577ac */ /* 0x000e620008000200 */
[C---:B--2---:R-:W-:Y:S02]  /*2dd0*/  IMAD R13, R18.reuse, UR4, RZ ;  /* 0x00000004120d7c24 */ /* 0x044fe4000f8e02ff */
[----:B-1----:R-:W-:-:S03]  /*2de0*/  IMAD R18, R18, UR5, RZ ;  /* 0x0000000512127c24 */ /* 0x002fc6000f8e02ff */
[----:B------:R-:W-:Y:S02]  /*2df0*/  I2FP.F32.S32 R22, R13 ;  /* 0x0000000d00167245 */ /* 0x000fe40000201400 */
[----:B0-----:R-:W-:Y:S01]  /*2e00*/  I2FP.F32.S32 R17, R18 ;  /* 0x0000001200117245 */ /* 0x001fe20000201400 */
[C---:B---3--:R-:W-:Y:S02]  /*2e10*/  IMAD R13, R16.reuse, UR4, RZ ;  /* 0x00000004100d7c24 */ /* 0x048fe4000f8e02ff */
[----:B------:R-:W-:Y:S02]  /*2e20*/  IMAD R16, R16, UR5, RZ ;  /* 0x0000000510107c24 */ /* 0x000fe4000f8e02ff */
[----:B------:R-:W-:Y:S01]  /*2e30*/  FADD R7, R7, R22 ;  /* 0x0000001607077221 */ /* 0x000fe20000000000 */
[----:B----4-:R-:W-:Y:S02]  /*2e40*/  IMAD R15, R14, UR4, RZ ;  /* 0x000000040e0f7c24 */ /* 0x010fe4000f8e02ff */
[----:B------:R-:W-:Y:S01]  /*2e50*/  FADD R0, R0, R17 ;  /* 0x0000001100007221 */ /* 0x000fe20000000000 */
[----:B------:R-:W-:Y:S01]  /*2e60*/  IMAD R19, R14, UR5, RZ ;  /* 0x000000050e137c24 */ /* 0x000fe2000f8e02ff */
[----:B------:R-:W-:-:S02]  /*2e70*/  I2FP.F32.S32 R14, R13 ;  /* 0x0000000d000e7245 */ /* 0x000fc40000201400 */
[----:B------:R-:W-:Y:S02]  /*2e80*/  I2FP.F32.S32 R16, R16 ;  /* 0x0000001000107245 */ /* 0x000fe40000201400 */
[----:B------:R-:W-:Y:S01]  /*2e90*/  I2FP.F32.S32 R15, R15 ;  /* 0x0000000f000f7245 */ /* 0x000fe20000201400 */
[----:B------:R-:W-:Y:S01]  /*2ea0*/  FADD R9, R9, R14 ;  /* 0x0000000e09097221 */ /* 0x000fe20000000000 */
[----:B------:R-:W-:Y:S01]  /*2eb0*/  I2FP.F32.S32 R19, R19 ;  /* 0x0000001300137245 */ /* 0x000fe20000201400 */
[----:B------:R-:W-:Y:S02]  /*2ec0*/  FADD R5, R5, R16 ;  /* 0x0000001005057221 */ /* 0x000fe40000000000 */
[----:B------:R-:W-:Y:S02]  /*2ed0*/  FADD R8, R8, R15 ;  /* 0x0000000f08087221 */ /* 0x000fe40000000000 */
[----:B------:R-:W-:-:S07]  /*2ee0*/  FADD R6, R6, R19 ;  /* 0x0000001306067221 */ /* 0x000fce0000000000 */
.L_x_35:
[----:B------:R-:W-:Y:S05]  /*2ef0*/  BSYNC.RECONVERGENT B0 ;  /* 0x0000000000007941 */ /* 0x000fea0003800200 */
.L_x_34:
[C---:B------:R-:W-:Y:S01]  /*2f00*/  ISETP.GE.AND P5, PT, R11.reuse, UR6, PT ;  /* 0x000000060b007c0c */ /* 0x040fe2000bfa6270 */
[----:B------:R-:W-:Y:S03]  /*2f10*/  BSSY.RECONVERGENT B0, `(.L_x_36) ;  /* 0x000002e000007945 */ /* 0x000fe60003800200 */
[----:B------:R-:W-:-:S04]  /*2f20*/  ISETP.LT.OR P5, PT, R11, RZ, P5 ;  /* 0x000000ff0b00720c */ /* 0x000fc80002fa1670 */
[----:B------:R-:W-:Y:S02]  /*2f30*/  PLOP3.LUT P6, PT, P6, P5, PT, 0xf8, 0x8f ;  /* 0x00000000008f781c */ /* 0x000fe400037cbf70 */
[----:B------:R-:W-:Y:S02]  /*2f40*/  PLOP3.LUT P1, PT, P1, P5, PT, 0xf8, 0x8f ;  /* 0x00000000008f781c */ /* 0x000fe40000f2bf70 */
[----:B------:R-:W-:Y:S02]  /*2f50*/  P2R R13, PR, RZ, 0x40 ;  /* 0x00000040ff0d7803 */ /* 0x000fe40000000000 */
[----:B------:R-:W-:Y:S02]  /*2f60*/  PLOP3.LUT P6, PT, P3, P0, PT, 0xf8, 0x8f ;  /* 0x00000000008f781c */ /* 0x000fe40001fc1f70 */
[----:B------:R-:W-:Y:S02]  /*2f70*/  PLOP3.LUT P0, PT, P2, P0, PT, 0xf8, 0x8f ;  /* 0x00000000008f781c */ /* 0x000fe40001701f70 */
[----:B------:R-:W-:-:S02]  /*2f80*/  PLOP3.LUT P4, PT, P4, P5, PT, 0xf8, 0x8f ;  /* 0x00000000008f781c */ /* 0x000fc4000278bf70 */
[----:B------:R-:W-:Y:S02]  /*2f90*/  PLOP3.LUT P3, PT, P3, P5, PT, 0xf8, 0x8f ;  /* 0x00000000008f781c */ /* 0x000fe40001f6bf70 */
[----:B------:R-:W-:-:S05]  /*2fa0*/  PLOP3.LUT P2, PT, P2, P5, PT, 0xf8, 0x8f ;  /* 0x00000000008f781c */ /* 0x000fca000174bf70 */
[----:B------:R-:W-:Y:S08]  /*2fb0*/  @P6 BRA `(.L_x_37) ;  /* 0x00000000008c6947 */ /* 0x000ff00003800000 */
        /* <DEDUP_REMOVED lines=13> */
[----:B------:R-:W3:Y:S04]  /*3090*/  LDG.E.U8 R14, desc[UR8][R14.64] ;  /* 0x000000080e0e7981 */ /* 0x000ee8000c1e1100 */
[----:B------:R-:W4:Y:S01]  /*30a0*/  LDG.E.U8 R18, desc[UR8][R18.64] ;  /* 0x0000000812127981 */ /* 0x000f22000c1e1100 */
[----:B------:R-:W2:Y:S01]  /*30b0*/  LDCU.S8 UR4, c[0x3][0x12] ;  /* 0x00c00240ff0477ac */ /* 0x000ea20008000200 */
[----:B------:R-:W0:Y:S01]  /*30c0*/  LDCU.S8 UR5, c[0x3][0x2b] ;  /* 0x00c00560ff0577ac */ /* 0x000e220008000200 */
[C---:B--2---:R-:W-:Y:S02]  /*30d0*/  IMAD R22, R16.reuse, UR4, RZ ;  /* 0x0000000410167c24 */ /* 0x044fe4000f8e02ff */
[----:B0-----:R-:W-:-:S03]  /*30e0*/  IMAD R17, R16, UR5, RZ ;  /* 0x0000000510117c24 */ /* 0x001fc6000f8e02ff */
[----:B------:R-:W-:Y:S02]  /*30f0*/  I2FP.F32.S32 R22, R22 ;  /* 0x0000001600167245 */ /* 0x000fe40000201400 */
[----:B------:R-:W-:Y:S01]  /*3100*/  I2FP.F32.S32 R17, R17 ;  /* 0x0000001100117245 */ /* 0x000fe20000201400 */
[C---:B---3--:R-:W-:Y:S02]  /*3110*/  IMAD R16, R14.reuse, UR4, RZ ;  /* 0x000000040e107c24 */ /* 0x048fe4000f8e02ff */
[----:B------:R-:W-:Y:S02]  /*3120*/  IMAD R15, R14, UR5, RZ ;  /* 0x000000050e0f7c24 */ /* 0x000fe4000f8e02ff */
[----:B------:R-:W-:Y:S01]  /*3130*/  FADD R7, R7, R22 ;  /* 0x0000001607077221 */ /* 0x000fe20000000000 */
[C---:B----4-:R-:W-:Y:S01]  /*3140*/  IMAD R14, R18.reuse, UR4, RZ ;  /* 0x00000004120e7c24 */ /* 0x050fe2000f8e02ff */
[----:B------:R-:W-:Y:S01]  /*3150*/  I2FP.F32.S32 R16, R16 ;  /* 0x0000001000107245 */ /* 0x000fe20000201400 */
[----:B------:R-:W-:Y:S01]  /*3160*/  IMAD R19, R18, UR5, RZ ;  /* 0x0000000512137c24 */ /* 0x000fe2000f8e02ff */
[----:B------:R-:W-:Y:S01]  /*3170*/  I2FP.F32.S32 R18, R15 ;  /* 0x0000000f00127245 */ /* 0x000fe20000201400 */
[----:B------:R-:W-:Y:S01]  /*3180*/  FADD R0, R0, R17 ;  /* 0x0000001100007221 */ /* 0x000fe20000000000 */
[----:B------:R-:W-:Y:S01]  /*3190*/  I2FP.F32.S32 R15, R14 ;  /* 0x0000000e000f7245 */ /* 0x000fe20000201400 */
[----:B------:R-:W-:Y:S01]  /*31a0*/  FADD R9, R9, R16 ;  /* 0x0000001009097221 */ /* 0x000fe20000000000 */
[----:B------:R-:W-:Y:S01]  /*31b0*/  I2FP.F32.S32 R19, R19 ;  /* 0x0000001300137245 */ /* 0x000fe20000201400 */
[----:B------:R-:W-:-:S02]  /*31c0*/  FADD R5, R5, R18 ;  /* 0x0000001205057221 */ /* 0x000fc40000000000 */
[----:B------:R-:W-:Y:S02]  /*31d0*/  FADD R8, R8, R15 ;  /* 0x0000000f08087221 */ /* 0x000fe40000000000 */
[----:B------:R-:W-:-:S07]  /*31e0*/  FADD R6, R6, R19 ;  /* 0x0000001306067221 */ /* 0x000fce0000000000 */
.L_x_37:
[----:B------:R-:W-:Y:S05]  /*31f0*/  BSYNC.RECONVERGENT B0 ;  /* 0x0000000000007941 */ /* 0x000fea0003800200 */
.L_x_36:
[----:B------:R-:W-:Y:S04]  /*3200*/  BSSY.RECONVERGENT B0, `(.L_x_38) ;  /* 0x0000026000007945 */ /* 0x000fe80003800200 */
        /* <DEDUP_REMOVED lines=12> */
[----:B------:R-:W-:Y:S01]  /*32d0*/  IADD3 R16, P5, PT, R21, UR10, RZ ;  /* 0x0000000a15107c10 */ /* 0x000fe2000ffbe0ff */
[----:B------:R-:W-:-:S03]  /*32e0*/  IMAD.X R15, RZ, RZ, UR11, P0 ;  /* 0x0000000bff0f7e24 */ /* 0x000fc600080e06ff */
[----:B------:R-:W-:Y:S02]  /*32f0*/  IADD3.X R17, PT, PT, RZ, UR11, RZ, P5, !PT ;  /* 0x0000000bff117c10 */ /* 0x000fe4000affe4ff */
[----:B------:R-:W4:Y:S04]  /*3300*/  LDG.E.U8 R14, desc[UR8][R14.64] ;  /* 0x000000080e0e7981 */ /* 0x000f28000c1e1100 */
[----:B------:R-:W5:Y:S01]  /*3310*/  LDG.E.U8 R16, desc[UR8][R16.64] ;  /* 0x0000000810107981 */ /* 0x000f62000c1e1100 */
[----:B------:R-:W3:Y:S01]  /*3320*/  LDCU.S8 UR4, c[0x3][0x17] ;  /* 0x00c002e0ff0477ac */ /* 0x000ee20008000200 */
[----:B--2---:R-:W-:Y:S01]  /*3330*/  UPRMT UR5, UR5, 0x8880, URZ ;  /* 0x0000888005057896 */ /* 0x004fe200080000ff */
[----:B---3--:R-:W-:-:S05]  /*3340*/  IMAD R21, R18, UR4, RZ ;  /* 0x0000000412157c24 */ /* 0x008fca000f8e02ff */
[----:B------:R-:W-:Y:S01]  /*3350*/  IMAD R18, R18, UR5, RZ ;  /* 0x0000000512127c24 */ /* 0x000fe2000f8e02ff */
[----:B------:R-:W-:Y:S01]  /*3360*/  I2FP.F32.S32 R22, R21 ;  /* 0x0000001500167245 */ /* 0x000fe20000201400 */
[----:B----4-:R-:W-:-:S03]  /*3370*/  IMAD R15, R14, UR4, RZ ;  /* 0x000000040e0f7c24 */ /* 0x010fc6000f8e02ff */
[----:B------:R-:W-:Y:S01]  /*3380*/  I2FP.F32.S32 R19, R18 ;  /* 0x0000001200137245 */ /* 0x000fe20000201400 */
[----:B------:R-:W-:Y:S02]  /*3390*/  IMAD R21, R14, UR5, RZ ;  /* 0x000000050e157c24 */ /* 0x000fe4000f8e02ff */
[----:B------:R-:W-:Y:S01]  /*33a0*/  FADD R7, R7, R22 ;  /* 0x0000001607077221 */ /* 0x000fe20000000000 */
[C---:B-----5:R-:W-:Y:S01]  /*33b0*/  IMAD R17, R16.reuse, UR4, RZ ;  /* 0x0000000410117c24 */ /* 0x060fe2000f8e02ff */
        /* <DEDUP_REMOVED lines=10> */
.L_x_39:
[----:B------:R-:W-:Y:S05]  /*3460*/  BSYNC.RECONVERGENT B0 ;  /* 0x0000000000007941 */ /* 0x000fea0003800200 */
.L_x_38:
[----:B------:R-:W-:Y:S04]  /*3470*/  BSSY.RECONVERGENT B0, `(.L_x_40) ;  /* 0x0000026000007945 */ /* 0x000fe80003800200 */
        /* <DEDUP_REMOVED lines=10> */
[----:B------:R-:W-:Y:S02]  /*3520*/  IADD3 R14, P0, PT, R14, UR10, RZ ;  /* 0x0000000a0e0e7c10 */ /* 0x000fe4000ff1e0ff */
[----:B------:R-:W-:Y:S01]  /*3530*/  IADD3 R16, P4, PT, R20, UR10, RZ ;  /* 0x0000000a14107c10 */ /* 0x000fe2000ff9e0ff */
[----:B------:R-:W2:Y:S02]  /*3540*/  LDG.E.U8 R18, desc[UR8][R18.64] ;  /* 0x0000000812127981 */ /* 0x000ea4000c1e1100 */
[----:B------:R-:W-:Y:S01]  /*3550*/  IMAD.X R15, RZ, RZ, UR11, P0 ;  /* 0x0000000bff0f7e24 */ /* 0x000fe200080e06ff */
[----:B------:R-:W-:-:S04]  /*3560*/  IADD3.X R17, PT, PT, RZ, UR11, RZ, P4, !PT ;  /* 0x0000000bff117c10 */ /* 0x000fc8000a7fe4ff */
[----:B------:R-:W3:Y:S04]  /*3570*/  LDG.E.U8 R14, desc[UR8][R14.64] ;  /* 0x000000080e0e7981 */ /* 0x000ee8000c1e1100 */
[----:B------:R-:W4:Y:S01]  /*3580*/  LDG.E.U8 R16, desc[UR8][R16.64] ;  /* 0x0000000810107981 */ /* 0x000f22000c1e1100 */
[----:B------:R-:W1:Y:S01]  /*3590*/  LDCU.S8 UR5, c[0x3][0x1d] ;  /* 0x00c003a0ff0577ac */ /* 0x000e620008000200 */
[----:B0-----:R-:W-:-:S06]  /*35a0*/  UPRMT UR4, UR4, 0x8880, URZ ;  /* 0x0000888004047896 */ /* 0x001fcc00080000ff */
[C---:B--2---:R-:W-:Y:S02]  /*35b0*/  IMAD R19, R18.reuse, UR4, RZ ;  /* 0x0000000412137c24 */ /* 0x044fe4000f8e02ff */
[----:B-1----:R-:W-:-:S03]  /*35c0*/  IMAD R18, R18, UR5, RZ ;  /* 0x0000000512127c24 */ /* 0x002fc6000f8e02ff */
[----:B------:R-:W-:Y:S01]  /*35d0*/  I2FP.F32.S32 R20, R19 ;  /* 0x0000001300147245 */ /* 0x000fe20000201400 */
[----:B---3--:R-:W-:Y:S01]  /*35e0*/  IMAD R15, R14, UR4, RZ ;  /* 0x000000040e0f7c24 */ /* 0x008fe2000f8e02ff */
[----:B------:R-:W-:-:S03]  /*35f0*/  I2FP.F32.S32 R19, R18 ;  /* 0x0000001200137245 */ /* 0x000fc60000201400 */
[----:B------:R-:W-:Y:S01]  /*3600*/  FADD R7, R7, R20 ;  /* 0x0000001407077221 */ /* 0x000fe20000000000 */
[----:B----4-:R-:W-:Y:S02]  /*3610*/  IMAD R17, R16, UR4, RZ ;  /* 0x0000000410117c24 */ /* 0x010fe4000f8e02ff */
[----:B------:R-:W-:Y:S01]  /*3620*/  IMAD R20, R14, UR5, RZ ;  /* 0x000000050e147c24 */ /* 0x000fe2000f8e02ff */
        /* <DEDUP_REMOVED lines=10> */
.L_x_41:
[----:B------:R-:W-:Y:S05]  /*36d0*/  BSYNC.RECONVERGENT B0 ;  /* 0x0000000000007941 */ /* 0x000fea0003800200 */
.L_x_40:
[----:B------:R-:W-:Y:S04]  /*36e0*/  BSSY.RECONVERGENT B0, `(.L_x_42) ;  /* 0x0000025000007945 */ /* 0x000fe80003800200 */
        /* <DEDUP_REMOVED lines=11> */
[----:B------:R-:W-:Y:S01]  /*37a0*/  IADD3 R16, P1, PT, R12, UR10, RZ ;  /* 0x0000000a0c107c10 */ /* 0x000fe2000ff3e0ff */
[----:B------:R-:W-:-:S03]  /*37b0*/  IMAD.X R15, RZ, RZ, UR11, P0 ;  /* 0x0000000bff0f7e24 */ /* 0x000fc600080e06ff */
[----:B------:R-:W-:Y:S02]  /*37c0*/  IADD3.X R17, PT, PT, RZ, UR11, RZ, P1, !PT ;  /* 0x0000000bff117c10 */ /* 0x000fe40008ffe4ff */
[----:B------:R-:W3:Y:S04]  /*37d0*/  LDG.E.U8 R14, desc[UR8][R14.64] ;  /* 0x000000080e0e7981 */ /* 0x000ee8000c1e1100 */
[----:B------:R0:W4:Y:S01]  /*37e0*/  LDG.E.U8 R16, desc[UR8][R16.64] ;  /* 0x0000000810107981 */ /* 0x000122000c1e1100 */
[----:B------:R-:W2:Y:S01]  /*37f0*/  LDCU.S8 UR4, c[0x3][0x9] ;  /* 0x00c00120ff0477ac */ /* 0x000ea20008000200 */
[----:B------:R-:W1:Y:S01]  /*3800*/  LDCU.S8 UR5, c[0x3][0x22] ;  /* 0x00c00440ff0577ac */ /* 0x000e620008000200 */
[C---:B--2---:R-:W-:Y:S02]  /*3810*/  IMAD R12, R18.reuse, UR4, RZ ;  /* 0x00000004120c7c24 */ /* 0x044fe4000f8e02ff */
[----:B-1----:R-:W-:-:S03]  /*3820*/  IMAD R18, R18, UR5, RZ ;  /* 0x0000000512127c24 */ /* 0x002fc6000f8e02ff */
[----:B------:R-:W-:Y:S01]  /*3830*/  I2FP.F32.S32 R12, R12 ;  /* 0x0000000c000c7245 */ /* 0x000fe20000201400 */
[----:B---3--:R-:W-:Y:S01]  /*3840*/  IMAD R15, R14, UR5, RZ ;  /* 0x000000050e0f7c24 */ /* 0x008fe2000f8e02ff */
[----:B0-----:R-:W-:-:S03]  /*3850*/  I2FP.F32.S32 R17, R18 ;  /* 0x0000001200117245 */ /* 0x001fc60000201400 */
[----:B------:R-:W-:Y:S01]  /*3860*/  FADD R7, R7, R12 ;  /* 0x0000000c07077221 */ /* 0x000fe20000000000 */
[----:B------:R-:W-:Y:S02]  /*3870*/  IMAD R12, R14, UR4, RZ ;  /* 0x000000040e0c7c24 */ /* 0x000fe4000f8e02ff */
[----:B----4-:R-:W-:Y:S02]  /*3880*/  IMAD R14, R16, UR4, RZ ;  /* 0x00000004100e7c24 */ /* 0x010fe4000f8e02ff */
[----:B------:R-:W-:Y:S01]  /*3890*/  FADD R0, R0, R17 ;  /* 0x0000001100007221 */ /* 0x000fe20000000000 */
[----:B------:R-:W-:Y:S01]  /*38a0*/  IMAD R19, R16, UR5, RZ ;  /* 0x0000000510137c24 */ /* 0x000fe2000f8e02ff */
[----:B------:R-:W-:Y:S02]  /*38b0*/  I2FP.F32.S32 R16, R15 ;  /* 0x0000000f00107245 */ /* 0x000fe40000201400 */
[----:B------:R-:W-:Y:S02]  /*38c0*/  I2FP.F32.S32 R12, R12 ;  /* 0x0000000c000c7245 */ /* 0x000fe40000201400 */
[----:B------:R-:W-:Y:S01]  /*38d0*/  I2FP.F32.S32 R15, R14 ;  /* 0x0000000e000f7245 */ /* 0x000fe20000201400 */
[----:B------:R-:W-:Y:S01]  /*38e0*/  FADD R5, R5, R16 ;  /* 0x0000001005057221 */ /* 0x000fe20000000000 */
[----:B------:R-:W-:Y:S01]  /*38f0*/  I2FP.F32.S32 R19, R19 ;  /* 0x0000001300137245 */ /* 0x000fe20000201400 */
[----:B------:R-:W-:-:S02]  /*3900*/  FADD R9, R9, R12 ;  /* 0x0000000c09097221 */ /* 0x000fc40000000000 */
[----:B------:R-:W-:Y:S02]  /*3910*/  FADD R8, R8, R15 ;  /* 0x0000000f08087221 */ /* 0x000fe40000000000 */
[----:B------:R-:W-:-:S07]  /*3920*/  FADD R6, R6, R19 ;  /* 0x0000001306067221 */ /* 0x000fce0000000000 */
.L_x_43:
[----:B------:R-:W-:Y:S05]  /*3930*/  BSYNC.RECONVERGENT B0 ;  /* 0x0000000000007941 */ /* 0x000fea0003800200 */
.L_x_42:
[----:B------:R-:W-:Y:S01]  /*3940*/  ISETP.NE.AND P0, PT, R13, RZ, PT ;  /* 0x000000ff0d00720c */ /* 0x000fe20003f05270 */
[----:B------:R-:W-:-:S12]  /*3950*/  BSSY.RECONVERGENT B0, `(.L_x_44) ;  /* 0x0000025000007945 */ /* 0x000fd80003800200 */
        /* <DEDUP_REMOVED lines=16> */
[----:B------:R-:W2:Y:S01]  /*3a60*/  LDCU.S8 UR4, c[0x3][0xe] ;  /* 0x00c001c0ff0477ac */ /* 0x000ea20008000200 */
[----:B------:R-:W0:Y:S01]  /*3a70*/  LDCU.S8 UR5, c[0x3][0x27] ;  /* 0x00c004e0ff0577ac */ /* 0x000e220008000200 */
[C---:B--2---:R-:W-:Y:S02]  /*3a80*/  IMAD R18, R16.reuse, UR4, RZ ;  /* 0x0000000410127c24 */ /* 0x044fe4000f8e02ff */
[----:B0-----:R-:W-:-:S03]  /*3a90*/  IMAD R17, R16, UR5, RZ ;  /* 0x0000000510117c24 */ /* 0x001fc6000f8e02ff */
[----:B------:R-:W-:Y:S01]  /*3aa0*/  I2FP.F32.S32 R18, R18 ;  /* 0x0000001200127245 */ /* 0x000fe20000201400 */
[C---:B---3--:R-:W-:Y:S01]  /*3ab0*/  IMAD R16, R12.reuse, UR4, RZ ;  /* 0x000000040c107c24 */ /* 0x048fe2000f8e02ff */
[----:B------:R-:W-:Y:S01]  /*3ac0*/  I2FP.F32.S32 R17, R17 ;  /* 0x0000001100117245 */ /* 0x000fe20000201400 */
        /* <DEDUP_REMOVED lines=13> */
.L_x_45:
[----:B------:R-:W-:Y:S05]  /*3ba0*/  BSYNC.RECONVERGENT B0 ;  /* 0x0000000000007941 */ /* 0x000fea0003800200 */
.L_x_44:
        /* <DEDUP_REMOVED lines=16> */
[----:B------:R0:W4:Y:S04]  /*3cb0*/  LDG.E.U8 R14, desc[UR8][R14.64] ;  /* 0x000000080e0e7981 */ /* 0x000128000c1e1100 */
[----:B------:R-:W5:Y:S01]  /*3cc0*/  LDG.E.U8 R16, desc[UR8][R16.64] ;  /* 0x0000000810107981 */ /* 0x000f62000c1e1100 */
[----:B------:R-:W3:Y:S01]  /*3cd0*/  LDCU.S8 UR4, c[0x3][0x13] ;  /* 0x00c00260ff0477ac */ /* 0x000ee20008000200 */
[----:B--2---:R-:W-:Y:S01]  /*3ce0*/  UPRMT UR5, UR5, 0x8880, URZ ;  /* 0x0000888005057896 */ /* 0x004fe200080000ff */
[----:B---3--:R-:W-:-:S05]  /*3cf0*/  IMAD R4, R12, UR4, RZ ;  /* 0x000000040c047c24 */ /* 0x008fca000f8e02ff */
[----:B------:R-:W-:Y:S01]  /*3d00*/  IMAD R13, R12, UR5, RZ ;  /* 0x000000050c0d7c24 */ /* 0x000fe2000f8e02ff */
[----:B------:R-:W-:-:S04]  /*3d10*/  I2FP.F32.S32 R4, R4 ;  /* 0x0000000400047245 */ /* 0x000fc80000201400 */
[----:B0-----:R-:W-:Y:S01]  /*3d20*/  I2FP.F32.S32 R15, R13 ;  /* 0x0000000d000f7245 */ /* 0x001fe20000201400 */
[----:B------:R-:W-:Y:S01]  /*3d30*/  FADD R7, R7, R4 ;  /* 0x0000000407077221 */ /* 0x000fe20000000000 */
[----:B----4-:R-:W-:-:S03]  /*3d40*/  IMAD R4, R14, UR4, RZ ;  /* 0x000000040e047c24 */ /* 0x010fc6000f8e02ff */
[----:B------:R-:W-:Y:S01]  /*3d50*/  FADD R0, R0, R15 ;  /* 0x0000000f00007221 */ /* 0x000fe20000000000 */
[----:B-----5:R-:W-:Y:S02]  /*3d60*/  IMAD R12, R16, UR4, RZ ;  /* 0x00000004100c7c24 */ /* 0x020fe4000f8e02ff */
[----:B------:R-:W-:Y:S01]  /*3d70*/  IMAD R14, R14, UR5, RZ ;  /* 0x000000050e0e7c24 */ /* 0x000fe2000f8e02ff */
[----:B------:R-:W-:Y:S01]  /*3d80*/  I2FP.F32.S32 R4, R4 ;  /* 0x0000000400047245 */ /* 0x000fe20000201400 */
[----:B------:R-:W-:Y:S01]  /*3d90*/  IMAD R16, R16, UR5, RZ ;  /* 0x0000000510107c24 */ /* 0x000fe2000f8e02ff */
[----:B------:R-:W-:Y:S02]  /*3da0*/  I2FP.F32.S32 R13, R12 ;  /* 0x0000000c000d7245 */ /* 0x000fe40000201400 */
[----:B------:R-:W-:Y:S01]  /*3db0*/  I2FP.F32.S32 R14, R14 ;  /* 0x0000000e000e7245 */ /* 0x000fe20000201400 */
[----:B------:R-:W-:Y:S01]  /*3dc0*/  FADD R9, R9, R4 ;  /* 0x0000000409097221 */ /* 0x000fe20000000000 */
[----:B------:R-:W-:Y:S01]  /*3dd0*/  I2FP.F32.S32 R17, R16 ;  /* 0x0000001000117245 */ /* 0x000fe20000201400 */
[----:B------:R-:W-:-:S02]  /*3de0*/  FADD R8, R8, R13 ;  /* 0x0000000d08087221 */ /* 0x000fc40000000000 */
[----:B------:R-:W-:Y:S02]  /*3df0*/  FADD R5, R5, R14 ;  /* 0x0000000e05057221 */ /* 0x000fe40000000000 */
[----:B------:R-:W-:-:S07]  /*3e00*/  FADD R6, R6, R17 ;  /* 0x0000001106067221 */ /* 0x000fce0000000000 */
.L_x_47:
[----:B------:R-:W-:Y:S05]  /*3e10*/  BSYNC.RECONVERGENT B0 ;  /* 0x0000000000007941 */ /* 0x000fea0003800200 */
.L_x_46:
        /* <DEDUP_REMOVED lines=16> */
[----:B------:R1:W3:Y:S04]  /*3f20*/  LDG.E.U8 R12, desc[UR8][R12.64] ;  /* 0x000000080c0c7981 */ /* 0x0002e8000c1e1100 */
[----:B------:R-:W4:Y:S01]  /*3f30*/  LDG.E.U8 R14, desc[UR8][R14.64] ;  /* 0x000000080e0e7981 */ /* 0x000f22000c1e1100 */
[----:B------:R-:W5:Y:S01]  /*3f40*/  LDCU.S8 UR5, c[0x3][0x31] ;  /* 0x00c00620ff0577ac */ /* 0x000f620008000200 */
[----:B0-----:R-:W-:-:S06]  /*3f50*/  UPRMT UR4, UR4, 0x8880, URZ ;  /* 0x0000888004047896 */ /* 0x001fcc00080000ff */
[C---:B--2---:R-:W-:Y:S02]  /*3f60*/  IMAD R4, R10.reuse, UR4, RZ ;  /* 0x000000040a047c24 */ /* 0x044fe4000f8e02ff */
[----:B-----5:R-:W-:-:S03]  /*3f70*/  IMAD R11, R10, UR5, RZ ;  /* 0x000000050a0b7c24 */ /* 0x020fc6000f8e02ff */
[----:B------:R-:W-:Y:S02]  /*3f80*/  I2FP.F32.S32 R4, R4 ;  /* 0x0000000400047245 */ /* 0x000fe40000201400 */
[----:B-1----:R-:W-:-:S03]  /*3f90*/  I2FP.F32.S32 R13, R11 ;  /* 0x0000000b000d7245 */ /* 0x002fc60000201400 */
[----:B------:R-:W-:Y:S01]  /*3fa0*/  FADD R7, R7, R4 ;  /* 0x0000000407077221 */ /* 0x000fe20000000000 */
[----:B---3--:R-:W-:Y:S02]  /*3fb0*/  IMAD R4, R12, UR4, RZ ;  /* 0x000000040c047c24 */ /* 0x008fe4000f8e02ff */
[----:B------:R-:W-:Y:S01]  /*3fc0*/  FADD R0, R0, R13 ;  /* 0x0000000d00007221 */ /* 0x000fe20000000000 */
[----:B----4-:R-:W-:Y:S02]  /*3fd0*/  IMAD R10, R14, UR4, RZ ;  /* 0x000000040e0a7c24 */ /* 0x010fe4000f8e02ff */
        /* <DEDUP_REMOVED lines=10> */
.L_x_49:
[----:B------:R-:W-:Y:S05]  /*4080*/  BSYNC.RECONVERGENT B0 ;  /* 0x0000000000007941 */ /* 0x000fea0003800200 */
.L_x_48:
[----:B------:R-:W-:Y:S01]  /*4090*/  FMUL R0, R0, R0 ;  /* 0x0000000000007220 */ /* 0x000fe20000400000 */
[----:B------:R-:W-:Y:S03]  /*40a0*/  BSSY.RECONVERGENT B0, `(.L_x_50) ;  /* 0x0000013000007945 */ /* 0x000fe60003800200 */
[----:B------:R-:W-:-:S04]  /*40b0*/  FFMA R7, R7, R7, R0 ;  /* 0x0000000707077223 */ /* 0x000fc80000000000 */
[----:B------:R0:W1:Y:S01]  /*40c0*/  MUFU.RSQ R10, R7 ;  /* 0x00000007000a7308 */ /* 0x0000620000001400 */
[----:B------:R-:W-:-:S04]  /*40d0*/  IADD3 R0, PT, PT, R7, -0xd000000, RZ ;  /* 0xf300000007007810 */ /* 0x000fc80007ffe0ff */
[----:B------:R-:W-:Y:S01]  /*40e0*/  ISETP.GT.U32.AND P0, PT, R0, 0x727fffff, PT ;  /* 0x727fffff0000780c */ /* 0x000fe20003f04070 */
[----:B------:R-:W-:Y:S01]  /*40f0*/  FMUL R0, R5, R5 ;  /* 0x0000000505007220 */ /* 0x000fe20000400000 */
[----:B------:R-:W-:-:S03]  /*4100*/  FMUL R5, R6, R6 ;  /* 0x0000000606057220 */ /* 0x000fc60000400000 */
[----:B------:R-:W-:Y:S01]  /*4110*/  FFMA R9, R9, R9, R0 ;  /* 0x0000000909097223 */ /* 0x000fe20000000000 */
[----:B------:R-:W-:-:S07]  /*4120*/  FFMA R8, R8, R8, R5 ;  /* 0x0000000808087223 */ /* 0x000fce0000000005 */
[----:B01----:R-:W-:Y:S05]  /*4130*/  @!P0 BRA `(.L_x_51) ;  /* 0x0000000000148947 */ /* 0x003fea0003800000 */
[----:B------:R-:W-:Y:S02]  /*4140*/  MOV R0, R7 ;  /* 0x0000000700007202 */ /* 0x000fe40000000f00 */
[----:B------:R-:W-:-:S07]  /*4150*/  MOV R12, 0x4170 ;  /* 0x00004170000c7802 */ /* 0x000fce0000000f00 */
[----:B------:R-:W-:Y:S05]  /*4160*/  CALL.REL.NOINC `($__internal_0_$__cuda_sm20_sqrt_rn_f32_slowpath) ;  /* 0x0000000000f47944 */ /* 0x000fea0003c00000 */
[----:B------:R-:W-:Y:S01]  /*4170*/  MOV R4, R0 ;  /* 0x0000000000047202 */ /* 0x000fe20000000f00 */
[----:B------:R-:W-:Y:S06]  /*4180*/  BRA `(.L_x_52) ;  /* 0x0000000000107947 */ /* 0x000fec0003800000 */
.L_x_51:
[----:B------:R-:W-:Y:S01]  /*4190*/  FMUL.FTZ R4, R7, R10 ;  /* 0x0000000a07047220 */ /* 0x000fe20000410000 */
[----:B------:R-:W-:-:S03]  /*41a0*/  FMUL.FTZ R0, R10, 0.5 ;  /* 0x3f0000000a007820 */ /* 0x000fc60000410000 */
[----:B------:R-:W-:-:S04]  /*41b0*/  FFMA R5, -R4, R4, R7 ;  /* 0x0000000404057223 */ /* 0x000fc80000000107 */
[----:B------:R-:W-:-:S07]  /*41c0*/  FFMA R4, R5, R0, R4 ;  /* 0x0000000005047223 */ /* 0x000fce0000000004 */
.L_x_52:
[----:B------:R-:W-:Y:S05]  /*41d0*/  BSYNC.RECONVERGENT B0 ;  /* 0x0000000000007941 */ /* 0x000fea0003800200 */
.L_x_50:
[----:B------:R-:W-:Y:S01]  /*41e0*/  VIADD R0, R9, 0xf3000000 ;  /* 0xf300000009007836 */ /* 0x000fe20000000000 */
[----:B------:R0:W1:Y:S01]  /*41f0*/  MUFU.RSQ R6, R9 ;  /* 0x0000000900067308 */ /* 0x0000620000001400 */
[----:B------:R-:W-:Y:S01]  /*4200*/  BSSY.RECONVERGENT B0, `(.L_x_53) ;  /* 0x000000c000007945 */ /* 0x000fe20003800200 */
[----:B------:R-:W-:Y:S02]  /*4210*/  FMUL R4, R4, 0.125 ;  /* 0x3e00000004047820 */ /* 0x000fe40000400000 */
[----:B------:R-:W-:-:S13]  /*4220*/  ISETP.GT.U32.AND P0, PT, R0, 0x727fffff, PT ;  /* 0x727fffff0000780c */ /* 0x000fda0003f04070 */
[----:B01----:R-:W-:Y:S05]  /*4230*/  @!P0 BRA `(.L_x_54) ;  /* 0x0000000000108947 */ /* 0x003fea0003800000 */
[----:B------:R-:W-:Y:S02]  /*4240*/  MOV R0, R9 ;  /* 0x0000000900007202 */ /* 0x000fe40000000f00 */
[----:B------:R-:W-:-:S07]  /*4250*/  MOV R12, 0x4270 ;  /* 0x00004270000c7802 */ /* 0x000fce0000000f00 */
[----:B------:R-:W-:Y:S05]  /*4260*/  CALL.REL.NOINC `($__internal_0_$__cuda_sm20_sqrt_rn_f32_slowpath) ;  /* 0x0000000000b47944 */ /* 0x000fea0003c00000 */
[----:B------:R-:W-:Y:S05]  /*4270*/  BRA `(.L_x_55) ;  /* 0x0000000000107947 */ /* 0x000fea0003800000 */
.L_x_54:
[----:B------:R-:W-:Y:S01]  /*4280*/  FMUL.FTZ R0, R9, R6 ;  /* 0x0000000609007220 */ /* 0x000fe20000410000 */
[----:B------:R-:W-:-:S03]  /*4290*/  FMUL.FTZ R5, R6, 0.5 ;  /* 0x3f00000006057820 */ /* 0x000fc60000410000 */
[----:B------:R-:W-:-:S04]  /*42a0*/  FFMA R9, -R0, R0, R9 ;  /* 0x0000000000097223 */ /* 0x000fc80000000109 */
[----:B------:R-:W-:-:S07]  /*42b0*/  FFMA R0, R9, R5, R0 ;  /* 0x0000000509007223 */ /* 0x000fce0000000000 */
.L_x_55:
[----:B------:R-:W-:Y:S05]  /*42c0*/  BSYNC.RECONVERGENT B0 ;  /* 0x0000000000007941 */ /* 0x000fea0003800200 */
.L_x_53:
[----:B------:R-:W-:Y:S01]  /*42d0*/  IADD3 R5, PT, PT, R8, -0xd000000, RZ ;  /* 0xf300000008057810 */ /* 0x000fe20007ffe0ff */
[----:B------:R0:W1:Y:S01]  /*42e0*/  MUFU.RSQ R7, R8 ;  /* 0x0000000800077308 */ /* 0x0000620000001400 */
[----:B------:R-:W-:Y:S01]  /*42f0*/  BSSY.RECONVERGENT B0, `(.L_x_56) ;  /* 0x000000c000007945 */ /* 0x000fe20003800200 */
[----:B------:R-:W-:Y:S01]  /*4300*/  FMUL R13, R0, 0.125 ;  /* 0x3e000000000d7820 */ /* 0x000fe20000400000 */
[----:B------:R-:W-:-:S13]  /*4310*/  ISETP.GT.U32.AND P0, PT, R5, 0x727fffff, PT ;  /* 0x727fffff0500780c */ /* 0x000fda0003f04070 */
[----:B0-----:R-:W-:Y:S05]  /*4320*/  @!P0 BRA `(.L_x_57) ;  /* 0x0000000000108947 */ /* 0x001fea0003800000 */
[----:B------:R-:W-:Y:S02]  /*4330*/  MOV R0, R8 ;  /* 0x0000000800007202 */ /* 0x000fe40000000f00 */
[----:B------:R-:W-:-:S07]  /*4340*/  MOV R12, 0x4360 ;  /* 0x00004360000c7802 */ /* 0x000fce0000000f00 */
[----:B-1----:R-:W-:Y:S05]  /*4350*/  CALL.REL.NOINC `($__internal_0_$__cuda_sm20_sqrt_rn_f32_slowpath) ;  /* 0x0000000000787944 */ /* 0x002fea0003c00000 */
[----:B------:R-:W-:Y:S05]  /*4360*/  BRA `(.L_x_58) ;  /* 0x0000000000107947 */ /* 0x000fea0003800000 */
.L_x_57:
[----:B-1----:R-:W-:Y:S01]  /*4370*/  FMUL.FTZ R5, R8, R7 ;  /* 0x0000000708057220 */ /* 0x002fe20000410000 */
[----:B------:R-:W-:-:S03]  /*4380*/  FMUL.FTZ R6, R7, 0.5 ;  /* 0x3f00000007067820 */ /* 0x000fc60000410000 */
[----:B------:R-:W-:-:S04]  /*4390*/  FFMA R0, -R5, R5, R8 ;  /* 0x0000000505007223 */ /* 0x000fc80000000108 */
[----:B------:R-:W-:-:S07]  /*43a0*/  FFMA R0, R0, R6, R5 ;  /* 0x0000000600007223 */ /* 0x000fce0000000005 */
.L_x_58:
[----:B------:R-:W-:Y:S05]  /*43b0*/  BSYNC.RECONVERGENT B0 ;  /* 0x0000000000007941 */ /* 0x000fea0003800200 */
.L_x_56:
[----:B------:R-:W0:Y:S01]  /*43c0*/  LDCU UR6, c[0x0][0x394] ;  /* 0x00007280ff0677ac */ /* 0x000e220008000800 */
[----:B------:R-:W-:Y:S01]  /*43d0*/  FMUL R0, R0, 0.125 ;  /* 0x3e00000000007820 */ /* 0x000fe20000400000 */
[----:B------:R-:W-:Y:S01]  /*43e0*/  FMNMX.NAN R4, R4, 255, PT ;  /* 0x437f000004047809 */ /* 0x000fe20003820000 */
[----:B------:R-:W1:Y:S01]  /*43f0*/  LDCU UR7, c[0x0][0x398] ;  /* 0x00007300ff0777ac */ /* 0x000e620008000800 */
[----:B------:R-:W-:Y:S02]  /*4400*/  FMNMX.NAN R8, R13, 255, PT ;  /* 0x437f00000d087809 */ /* 0x000fe40003820000 */
[----:B------:R2:W3:Y:S01]  /*4410*/  F2I.U32.TRUNC.NTZ R9, R4 ;  /* 0x0000000400097305 */ /* 0x0004e2000020f000 */
[----:B------:R-:W-:Y:S01]  /*4420*/  FMNMX.NAN R0, R0, 255, PT ;  /* 0x437f000000007809 */ /* 0x000fe20003820000 */
[----:B------:R-:W4:Y:S06]  /*4430*/  LDCU.64 UR4, c[0x0][0x388] ;  /* 0x00007100ff0477ac */ /* 0x000f2c0008000a00 */
[----:B------:R-:W5:Y:S01]  /*4440*/  F2I.U32.TRUNC.NTZ R11, R8 ;  /* 0x00000008000b7305 */ /* 0x000f62000020f000 */
[----:B0-----:R-:W-:-:S04]  /*4450*/  IMAD R2, R3, UR6, R2 ;  /* 0x0000000603027c24 */ /* 0x001fc8000f8e0202 */
[----:B-1----:R-:W-:-:S03]  /*4460*/  IMAD R6, R2, UR7, RZ ;  /* 0x0000000702067c24 */ /* 0x002fc6000f8e02ff */
[----:B------:R-:W0:Y:S01]  /*4470*/  F2I.U32.TRUNC.NTZ R13, R0 ;  /* 0x00000000000d7305 */ /* 0x000e22000020f000 */
[C---:B------:R-:W-:Y:S01]  /*4480*/  VIADD R5, R6.reuse, 0x1 ;  /* 0x0000000106057836 */ /* 0x040fe20000000000 */
[C---:B------:R-:W-:Y:S02]  /*4490*/  IADD3 R2, PT, PT, R6.reuse, 0x2, RZ ;  /* 0x0000000206027810 */ /* 0x040fe40007ffe0ff */
[----:B----4-:R-:W-:Y:S02]  /*44a0*/  IADD3 R6, P2, PT, R6, UR4, RZ ;  /* 0x0000000406067c10 */ /* 0x010fe4000ff5e0ff */
[----:B------:R-:W-:Y:S02]  /*44b0*/  IADD3 R2, P0, PT, R2, UR4, RZ ;  /* 0x0000000402027c10 */ /* 0x000fe4000ff1e0ff */
[----:B--2---:R-:W-:Y:S02]  /*44c0*/  IADD3 R4, P1, PT, R5, UR4, RZ ;  /* 0x0000000405047c10 */ /* 0x004fe4000ff3e0ff */
[----:B------:R-:W-:-:S02]  /*44d0*/  IADD3.X R3, PT, PT, RZ, UR5, RZ, P0, !PT ;  /* 0x00000005ff037c10 */ /* 0x000fc400087fe4ff */
[----:B------:R-:W-:Y:S02]  /*44e0*/  IADD3.X R5, PT, PT, RZ, UR5, RZ, P1, !PT ;  /* 0x00000005ff057c10 */ /* 0x000fe40008ffe4ff */
[----:B------:R-:W-:Y:S01]  /*44f0*/  IADD3.X R7, PT, PT, RZ, UR5, RZ, P2, !PT ;  /* 0x00000005ff077c10 */ /* 0x000fe200097fe4ff */
[----:B---3--:R-:W-:Y:S04]  /*4500*/  STG.E.U8 desc[UR8][R2.64], R9 ;  /* 0x0000000902007986 */ /* 0x008fe8000c101108 */
[----:B-----5:R-:W-:Y:S04]  /*4510*/  STG.E.U8 desc[UR8][R4.64], R11 ;  /* 0x0000000b04007986 */ /* 0x020fe8000c101108 */
[----:B0-----:R-:W-:Y:S01]  /*4520*/  STG.E.U8 desc[UR8][R6.64], R13 ;  /* 0x0000000d06007986 */ /* 0x001fe2000c101108 */
[----:B------:R-:W-:Y:S05]  /*4530*/  EXIT ;  /* 0x000000000000794d */ /* 0x000fea0003800000 */
        .weak           $__internal_0_$__cuda_sm20_sqrt_rn_f32_slowpath
        .type           $__internal_0_$__cuda_sm20_sqrt_rn_f32_slowpath,@function
        .size           $__internal_0_$__cuda_sm20_sqrt_rn_f32_slowpath,(.L_x_61 - $__internal_0_$__cuda_sm20_sqrt_rn_f32_slowpath)
$__internal_0_$__cuda_sm20_sqrt_rn_f32_slowpath:
[----:B------:R-:W-:-:S13]  /*4540*/  LOP3.LUT P0, RZ, R0, 0x7fffffff, RZ, 0xc0, !PT ;  /* 0x7fffffff00ff7812 */ /* 0x000fda000780c0ff */
[----:B------:R-:W-:Y:S01]  /*4550*/  @!P0 MOV R5, R0 ;  /* 0x0000000000058202 */ /* 0x000fe20000000f00 */
[----:B------:R-:W-:Y:S06]  /*4560*/  @!P0 BRA `(.L_x_59) ;  /* 0x0000000000408947 */ /* 0x000fec0003800000 */
[----:B------:R-:W-:-:S13]  /*4570*/  FSETP.GEU.FTZ.AND P0, PT, R0, RZ, PT ;  /* 0x000000ff0000720b */ /* 0x000fda0003f1e000 */
[----:B------:R-:W-:Y:S01]  /*4580*/  @!P0 IMAD.MOV.U32 R5, RZ, RZ, 0x7fffffff ;  /* 0x7fffffffff058424 */ /* 0x000fe200078e00ff */
[----:B------:R-:W-:Y:S06]  /*4590*/  @!P0 BRA `(.L_x_59) ;  /* 0x0000000000348947 */ /* 0x000fec0003800000 */
[----:B------:R-:W-:-:S13]  /*45a0*/  FSETP.GTU.FTZ.AND P0, PT, |R0|, +INF , PT ;  /* 0x7f8000000000780b */ /* 0x000fda0003f1c200 */
[----:B------:R-:W-:Y:S01]  /*45b0*/  @P0 FADD.FTZ R5, R0, 1 ;  /* 0x3f80000000050421 */ /* 0x000fe20000010000 */
[----:B------:R-:W-:Y:S06]  /*45c0*/  @P0 BRA `(.L_x_59) ;  /* 0x0000000000280947 */ /* 0x000fec0003800000 */
[----:B------:R-:W-:-:S13]  /*45d0*/  FSETP.NEU.FTZ.AND P0, PT, |R0|, +INF , PT ;  /* 0x7f8000000000780b */ /* 0x000fda0003f1d200 */
[----:B------:R-:W-:-:S04]  /*45e0*/  @P0 FFMA R6, R0, 1.84467440737095516160e+19, RZ ;  /* 0x5f80000000060823 */ /* 0x000fc800000000ff */
[----:B------:R-:W0:Y:S02]  /*45f0*/  @P0 MUFU.RSQ R5, R6 ;  /* 0x0000000600050308 */ /* 0x000e240000001400 */
[----:B0-----:R-:W-:Y:S01]  /*4600*/  @P0 FMUL.FTZ R7, R6, R5 ;  /* 0x0000000506070220 */ /* 0x001fe20000410000 */
[----:B------:R-:W-:Y:S01]  /*4610*/  @P0 FMUL.FTZ R11, R5, 0.5 ;  /* 0x3f000000050b0820 */ /* 0x000fe20000410000 */
[----:B------:R-:W-:Y:S02]  /*4620*/  @!P0 MOV R5, R0 ;  /* 0x0000000000058202 */ /* 0x000fe40000000f00 */
[----:B------:R-:W-:-:S04]  /*4630*/  @P0 FADD.FTZ R10, -R7, -RZ ;  /* 0x800000ff070a0221 */ /* 0x000fc80000010100 */
[----:B------:R-:W-:-:S04]  /*4640*/  @P0 FFMA R10, R7, R10, R6 ;  /* 0x0000000a070a0223 */ /* 0x000fc80000000006 */
[----:B------:R-:W-:-:S04]  /*4650*/  @P0 FFMA R10, R10, R11, R7 ;  /* 0x0000000b0a0a0223 */ /* 0x000fc80000000007 */
[----:B------:R-:W-:-:S07]  /*4660*/  @P0 FMUL.FTZ R5, R10, 2.3283064365386962891e-10 ;  /* 0x2f8000000a050820 */ /* 0x000fce0000410000 */
.L_x_59:
[----:B------:R-:W-:Y:S01]  /*4670*/  HFMA2 R7, -RZ, RZ, 0, 0 ;  /* 0x00000000ff077431 */ /* 0x000fe200000001ff */
[----:B------:R-:W-:Y:S02]  /*4680*/  MOV R6, R12 ;  /* 0x0000000c00067202 */ /* 0x000fe40000000f00 */
[----:B------:R-:W-:Y:S02]  /*4690*/  MOV R0, R5 ;  /* 0x0000000500007202 */ /* 0x000fe40000000f00 */
[----:B------:R-:W-:Y:S05]  /*46a0*/  RET.REL.NODEC R6 `(_Z5sobelPhS_jjj) ;  /* 0xffffffb806547950 */ /* 0x000fea0003c3ffff */
.L_x_60:
[----:B------:R-:W-:-:S00]  /*46b0*/  BRA `(.L_x_60) ;  /* 0xfffffffc00fc7947 */ /* 0x000fc0000383ffff */
[----:B------:R-:W-:-:S00]  /*46c0*/  NOP ;  /* 0x0000000000007918 */ /* 0x000fc00000000000 */
        /* <DEDUP_REMOVED lines=11> */
.L_x_61:


//--------------------- .nv.shared.reserved.0     --------------------------
	.section	.nv.shared.reserved.0,"aw",@nobits
	.weak		__nv_reservedSMEM_offset_0_alias
	.size		__nv_reservedSMEM_offset_0_alias, 0, 64
	.other		__nv_reservedSMEM_offset_0_alias,@"STO_CUDA_RESERVED_SHARED STV_DEFAULT"
__nv_reservedSMEM_offset_0_alias:
	.zero		0
	.zero		64


//--------------------- .nv.constant0._Z5sobelPhS_jjj --------------------------
	.section	.nv.constant0._Z5sobelPhS_jjj,"a",@progbits
	.sectionflags	@""
	.align	4
.nv.constant0._Z5sobelPhS_jjj:
	.zero		924


//--------------------- SYMBOLS --------------------------

	.type		.nv.reservedSmem.offset0,@object
	.size		.nv.reservedSmem.offset0,0x4
